def gluon_tcgen05(
    a_ptr,
    b_ptr,
    c_ptr,
    M,
    N,
    K,
    stride_am,
    stride_bk,
    stride_cm,
    BLOCK_M: gl.constexpr,
    BLOCK_N: gl.constexpr,
    BLOCK_K: gl.constexpr,
    DTYPE: gl.constexpr,
    A_LAYOUT: gl.constexpr,
    B_LAYOUT: gl.constexpr,
    C_LAYOUT: gl.constexpr,
    B_SHAPE: gl.constexpr,
    TMEM_LAYOUT: gl.constexpr,
    TMEM_REG: gl.constexpr,
    TRANS_B: gl.constexpr,
    NUM_BUFFERS: gl.constexpr,
):
    a_desc = tma.make_tensor_descriptor(
        a_ptr, [M, K], [stride_am, 1], [BLOCK_M, BLOCK_K], A_LAYOUT
    )
    b_desc = tma.make_tensor_descriptor(
        b_ptr,
        [N, K] if TRANS_B else [K, N],
        [stride_bk, 1],
        B_SHAPE,
        B_LAYOUT,
    )
    c_desc = tma.make_tensor_descriptor(
        c_ptr, [M, N], [stride_cm, 1], [BLOCK_M, BLOCK_N], C_LAYOUT
    )

    a_bufs = gl.allocate_shared_memory(
        DTYPE, [NUM_BUFFERS, BLOCK_M, BLOCK_K], A_LAYOUT
    )
    b_bufs = gl.allocate_shared_memory(DTYPE, [NUM_BUFFERS] + B_SHAPE, B_LAYOUT)

    pid_m = gl.program_id(0)
    pid_n = gl.program_id(1)
    off_m = pid_m * BLOCK_M
    off_n = pid_n * BLOCK_N

    tma_bars = gl.allocate_shared_memory(
        gl.int64, [NUM_BUFFERS, 1], mbarrier.MBarrierLayout()
    )
    mma_bars = gl.allocate_shared_memory(
        gl.int64, [NUM_BUFFERS, 1], mbarrier.MBarrierLayout()
    )
    for i in gl.static_range(NUM_BUFFERS):
        mbarrier.init(tma_bars.index(i), count=1)
        mbarrier.init(mma_bars.index(i), count=1)

    acc_tmem = allocate_tensor_memory(gl.float32, [BLOCK_M, BLOCK_N], TMEM_LAYOUT)
    idx = 0
    phase = 0
    use_acc = False
    for k in range(0, K, BLOCK_K):
        a = a_bufs.index(idx)
        b = b_bufs.index(idx)
        tma_bar = tma_bars.index(idx)
        mma_bar = mma_bars.index(idx)
        mbarrier.expect(
            tma_bar, a_desc.block_type.nbytes + b_desc.block_type.nbytes
        )
        tma.async_copy_global_to_shared(a_desc, [off_m, k], tma_bar, a)
        tma.async_copy_global_to_shared(
            b_desc, [off_n, k] if TRANS_B else [k, off_n], tma_bar, b
        )
        mbarrier.wait(tma_bar, phase=phase)

        if TRANS_B:
            b = b.permute((1, 0))
        tcgen05_mma(a, b, acc_tmem, use_acc=use_acc)
        tcgen05_commit(mma_bar)
        mbarrier.wait(mma_bar, phase=phase)
        use_acc = True

        idx += 1
        if idx == NUM_BUFFERS:
            idx = 0
            phase ^= 1

    for i in gl.static_range(NUM_BUFFERS):
        mbarrier.invalidate(tma_bars.index(i))
        mbarrier.invalidate(mma_bars.index(i))

    acc = acc_tmem.load(TMEM_REG)
    c_smem = gl.allocate_shared_memory(DTYPE, [BLOCK_M, BLOCK_N], C_LAYOUT)
    c_smem.store(acc.to(DTYPE))
    fence_async_shared()
    tma.async_copy_shared_to_global(c_desc, [off_m, off_n], c_smem)
    tma.store_wait(pendings=0)

# config = {"BLOCK_K": 32, "BLOCK_M": 128, "BLOCK_N": 128, "arch": "sm_100", "dtype": "bf16", "num_buffers": 4, "num_warps": 4, "trans_b": 1}
# arch = sm_100


// ===== COMPILED SASS (sm_100a) =====

	.target	sm_100a

	.elftype	@"ET_EXEC"


//--------------------- .note.nv.tkinfo           --------------------------
	.section	.note.nv.tkinfo,"",@"SHT_NOTE"
	.sectionflags	@"SHF_NOTE_NV_TKINFO"
	.tkinfo
        /*0018*/ 	.word	0x00000081
        /*0030*/ 	.string	""
        /*0030*/ 	.string	"ptxas-blackwell"
        /*0030*/ 	.string	"Cuda compilation tools, release 12.9, V12.9.86"
        /*0030*/ 	.string	"Build cuda_12.9.r12.9/compiler.36037853_0"
        /*0030*/ 	.string	"-v  -suppress-debug-info  -lineinfo  -arch sm_100a "



//--------------------- .note.nv.cuver            --------------------------
	.section	.note.nv.cuver,"",@"SHT_NOTE"
	.sectionflags	@"SHF_NOTE_NV_CUVER"
        /*0018*/ 	.short	0x0001
        /*001a*/ 	.short	0x0064
        /*001c*/ 	.short	0x0001
        /*001e*/ 	.short	0x0000
        /*0020*/ 	.short	0x0001
        /*0022*/ 	.short	0x0000


//--------------------- .nv.info                  --------------------------
	.section	.nv.info,"",@"SHT_CUDA_INFO"
	.align	4


	//----- nvinfo : EIATTR_REGCOUNT
	.align		4
        /*0000*/ 	.byte	0x04, 0x2f
        /*0002*/ 	.short	(.L_4 - .L_3)
	.align		4
.L_3:
        /*0004*/ 	.word	index@(gluon_tcgen05)
        /*0008*/ 	.word	0x00000087


	//----- nvinfo : EIATTR_FRAME_SIZE
	.align		4
.L_4:
        /*000c*/ 	.byte	0x04, 0x11
        /*000e*/ 	.short	(.L_6 - .L_5)
	.align		4
.L_5:
        /*0010*/ 	.word	index@($__internal_2_$__cuda_sm10x_tcgen05_guardrail_trap_unallocated_columns_being_dealloced)
        /*0014*/ 	.word	0x00000000


	//----- nvinfo : EIATTR_FRAME_SIZE
	.align		4
.L_6:
        /*0018*/ 	.byte	0x04, 0x11
        /*001a*/ 	.short	(.L_8 - .L_7)
	.align		4
.L_7:
        /*001c*/ 	.word	index@($__internal_1_$__cuda_sm10x_tcgen05_guardrail_trap_phase_invalid_during_alloc)
        /*0020*/ 	.word	0x00000000


	//----- nvinfo : EIATTR_FRAME_SIZE
	.align		4
.L_8:
        /*0024*/ 	.byte	0x04, 0x11
        /*0026*/ 	.short	(.L_10 - .L_9)
	.align		4
.L_9:
        /*0028*/ 	.word	index@($__internal_0_$__cuda_sm10x_tcgen05_guardrail_trap_col_being_dealloced_not_returned_by_alloc)
        /*002c*/ 	.word	0x00000000


	//----- nvinfo : EIATTR_FRAME_SIZE
	.align		4
.L_10:
        /*0030*/ 	.byte	0x04, 0x11
        /*0032*/ 	.short	(.L_12 - .L_11)
	.align		4
.L_11:
        /*0034*/ 	.word	index@(gluon_tcgen05)
        /*0038*/ 	.word	0x00000000


	//----- nvinfo : EIATTR_MIN_STACK_SIZE
	.align		4
.L_12:
        /*003c*/ 	.byte	0x04, 0x12
        /*003e*/ 	.short	(.L_14 - .L_13)
	.align		4
.L_13:
        /*0040*/ 	.word	index@(gluon_tcgen05)
        /*0044*/ 	.word	0x00000000
.L_14:


//--------------------- .nv.info.gluon_tcgen05    --------------------------
	.section	.nv.info.gluon_tcgen05,"",@"SHT_CUDA_INFO"
	.sectionflags	@""
	.align	4


	//----- nvinfo : EIATTR_CUDA_API_VERSION
	.align		4
        /*0000*/ 	.byte	0x04, 0x37
        /*0002*/ 	.short	(.L_16 - .L_15)
.L_15:
        /*0004*/ 	.word	0x00000081


	//----- nvinfo : EIATTR_KPARAM_INFO
	.align		4
.L_16:
        /*0008*/ 	.byte	0x04, 0x17
        /*000a*/ 	.short	(.L_18 - .L_17)
.L_17:
        /*000c*/ 	.word	0x00000000
        /*0010*/ 	.short	0x000a
        /*0012*/ 	.short	0x0048
        /*0014*/ 	.byte	0x00, 0xf4, 0x21, 0x00


	//----- nvinfo : EIATTR_KPARAM_INFO
	.align		4
.L_18:
        /*0018*/ 	.byte	0x04, 0x17
        /*001a*/ 	.short	(.L_20 - .L_19)
.L_19:
        /*001c*/ 	.word	0x00000000
        /*0020*/ 	.short	0x0009
        /*0022*/ 	.short	0x0040
        /*0024*/ 	.byte	0x00, 0xf4, 0x21, 0x00


	//----- nvinfo : EIATTR_KPARAM_INFO
	.align		4
.L_20:
        /*0028*/ 	.byte	0x04, 0x17
        /*002a*/ 	.short	(.L_22 - .L_21)
.L_21:
        /*002c*/ 	.word	0x00000000
        /*0030*/ 	.short	0x0008
        /*0032*/ 	.short	0x0038
        /*0034*/ 	.byte	0x00, 0xf0, 0x21, 0x00


	//----- nvinfo : EIATTR_KPARAM_INFO
	.align		4
.L_22:
        /*0038*/ 	.byte	0x04, 0x17
        /*003a*/ 	.short	(.L_24 - .L_23)
.L_23:
        /*003c*/ 	.word	0x00000000
        /*0040*/ 	.short	0x0007
        /*0042*/ 	.short	0x0030
        /*0044*/ 	.byte	0x00, 0xf0, 0x21, 0x00


	//----- nvinfo : EIATTR_KPARAM_INFO
	.align		4
.L_24:
        /*0048*/ 	.byte	0x04, 0x17
        /*004a*/ 	.short	(.L_26 - .L_25)
.L_25:
        /*004c*/ 	.word	0x00000000
        /*0050*/ 	.short	0x0006
        /*0052*/ 	.short	0x0028
        /*0054*/ 	.byte	0x00, 0xf0, 0x21, 0x00


	//----- nvinfo : EIATTR_KPARAM_INFO
	.align		4
.L_26:
        /*0058*/ 	.byte	0x04, 0x17
        /*005a*/ 	.short	(.L_28 - .L_27)
.L_27:
        /*005c*/ 	.word	0x00000000
        /*0060*/ 	.short	0x0005
        /*0062*/ 	.short	0x0020
        /*0064*/ 	.byte	0x00, 0xf0, 0x11, 0x00


	//----- nvinfo : EIATTR_KPARAM_INFO
	.align		4
.L_28:
        /*0068*/ 	.byte	0x04, 0x17
        /*006a*/ 	.short	(.L_30 - .L_29)
.L_29:
        /*006c*/ 	.word	0x00000000
        /*0070*/ 	.short	0x0004
        /*0072*/ 	.short	0x001c
        /*0074*/ 	.byte	0x00, 0xf0, 0x11, 0x00


	//----- nvinfo : EIATTR_KPARAM_INFO
	.align		4
.L_30:
        /*0078*/ 	.byte	0x04, 0x17
        /*007a*/ 	.short	(.L_32 - .L_31)
.L_31:
        /*007c*/ 	.word	0x00000000
        /*0080*/ 	.short	0x0003
        /*0082*/ 	.short	0x0018
        /*0084*/ 	.byte	0x00, 0xf0, 0x11, 0x00


	//----- nvinfo : EIATTR_KPARAM_INFO
	.align		4
.L_32:
        /*0088*/ 	.byte	0x04, 0x17
        /*008a*/ 	.short	(.L_34 - .L_33)
.L_33:
        /*008c*/ 	.word	0x00000000
        /*0090*/ 	.short	0x0002
        /*0092*/ 	.short	0x0010
        /*0094*/ 	.byte	0x00, 0xf4, 0x21, 0x00


	//----- nvinfo : EIATTR_KPARAM_INFO
	.align		4
.L_34:
        /*0098*/ 	.byte	0x04, 0x17
        /*009a*/ 	.short	(.L_36 - .L_35)
.L_35:
        /*009c*/ 	.word	0x00000000
        /*00a0*/ 	.short	0x0001
        /*00a2*/ 	.short	0x0008
        /*00a4*/ 	.byte	0x00, 0xf4, 0x21, 0x00


	//----- nvinfo : EIATTR_KPARAM_INFO
	.align		4
.L_36:
        /*00a8*/ 	.byte	0x04, 0x17
        /*00aa*/ 	.short	(.L_38 - .L_37)
.L_37:
        /*00ac*/ 	.word	0x00000000
        /*00b0*/ 	.short	0x0000
        /*00b2*/ 	.short	0x0000
        /*00b4*/ 	.byte	0x00, 0xf4, 0x21, 0x00


	//----- nvinfo : EIATTR_AT_ENTRY_FRAGMENTS
	.align		4
.L_38:
        /*00b8*/ 	.byte	0x04, 0x4f
        /*00ba*/ 	.short	(.L_40 - .L_39)


	//   ....[0]....
.L_39:
        /*00bc*/ 	.word	0x00000004


	//----- nvinfo : EIATTR_RESERVED_SMEM_USED
	.align		4
.L_40:
        /*00c0*/ 	.byte	0x01, 0x41
	.zero		2


	//----- nvinfo : EIATTR_SPARSE_MMA_MASK
	.align		4
        /*00c4*/ 	.byte	0x03, 0x50
        /*00c6*/ 	.short	0x0000


	//----- nvinfo : EIATTR_TCGEN05_1CTA_USED
	.align		4
        /*00c8*/ 	.byte	0x01, 0x51
	.zero		2


	//----- nvinfo : EIATTR_MAXREG_COUNT
	.align		4
        /*00cc*/ 	.byte	0x03, 0x1b
        /*00ce*/ 	.short	0x00ff


	//----- nvinfo : EIATTR_NUM_BARRIERS
	.align		4
        /*00d0*/ 	.byte	0x02, 0x4c
        /*00d2*/ 	.byte	0x01
	.zero		1


	//----- nvinfo : EIATTR_INT_WARP_WIDE_INSTR_OFFSETS
	.align		4
        /*00d4*/ 	.byte	0x04, 0x31
        /*00d6*/ 	.short	(.L_42 - .L_41)


	//   ....[0]....
.L_41:
        /*00d8*/ 	.word	0x00001750


	//   ....[1]....
        /*00dc*/ 	.word	0x00001770


	//   ....[2]....
        /*00e0*/ 	.word	0x000017f0


	//   ....[3]....
        /*00e4*/ 	.word	0x00001bc0


	//   ....[4]....
        /*00e8*/ 	.word	0x00001bd0


	//   ....[5]....
        /*00ec*/ 	.word	0x00001be0


	//   ....[6]....
        /*00f0*/ 	.word	0x00001bf0


	//   ....[7]....
        /*00f4*/ 	.word	0x00001e70


	//   ....[8]....
        /*00f8*/ 	.word	0x00001e80


	//   ....[9]....
        /*00fc*/ 	.word	0x00001ff0


	//   ....[10]....
        /*0100*/ 	.word	0x00002040


	//   ....[11]....
        /*0104*/ 	.word	0x00002050


	//   ....[12]....
        /*0108*/ 	.word	0x00002080


	//   ....[13]....
        /*010c*/ 	.word	0x00002290


	//   ....[14]....
        /*0110*/ 	.word	0x000022a0


	//   ....[15]....
        /*0114*/ 	.word	0x00002610


	//   ....[16]....
        /*0118*/ 	.word	0x00002620


	//   ....[17]....
        /*011c*/ 	.word	0x00002d90


	//   ....[18]....
        /*0120*/ 	.word	0x00002de0


	//----- nvinfo : EIATTR_COOP_GROUP_MASK_REGIDS
	.align		4
.L_42:
        /*0124*/ 	.byte	0x04, 0x29
        /*0126*/ 	.short	(.L_44 - .L_43)


	//   ....[0]....
.L_43:
        /*0128*/ 	.word	0xffffffff


	//   ....[1]....
        /*012c*/ 	.word	0xffffffff


	//   ....[2]....
        /*0130*/ 	.word	0xffffffff


	//   ....[3]....
        /*0134*/ 	.word	0xffffffff


	//   ....[4]....
        /*0138*/ 	.word	0xffffffff


	//   ....[5]....
        /*013c*/ 	.word	0xffffffff


	//   ....[6]....
        /*0140*/ 	.word	0xffffffff


	//   ....[7]....
        /*0144*/ 	.word	0xffffffff


	//   ....[8]....
        /*0148*/ 	.word	0xffffffff


	//   ....[9]....
        /*014c*/ 	.word	0xffffffff


	//----- nvinfo : EIATTR_COOP_GROUP_INSTR_OFFSETS
	.align		4
.L_44:
        /*0150*/ 	.byte	0x04, 0x28
        /*0152*/ 	.short	(.L_46 - .L_45)


	//   ....[0]....
.L_45:
        /*0154*/ 	.word	0x00000050


	//   ....[1]....
        /*0158*/ 	.word	0x00000310


	//   ....[2]....
        /*015c*/ 	.word	0x00000500


	//   ....[3]....
        /*0160*/ 	.word	0x000009a0


	//   ....[4]....
        /*0164*/ 	.word	0x00000ae0


	//   ....[5]....
        /*0168*/ 	.word	0x00000fe0


	//   ....[6]....
        /*016c*/ 	.word	0x00001120


	//   ....[7]....
        /*0170*/ 	.word	0x00001610


	//   ....[8]....
        /*0174*/ 	.word	0x00002c20


	//   ....[9]....
        /*0178*/ 	.word	0x00002e90


	//----- nvinfo : EIATTR_VRC_CTA_INIT_COUNT
	.align		4
.L_46:
        /*017c*/ 	.byte	0x02, 0x4a
        /*017e*/ 	.byte	0x80
	.zero		1


	//----- nvinfo : EIATTR_MBARRIER_INSTR_OFFSETS
	.align		4
        /*0180*/ 	.byte	0x04, 0x39
        /*0182*/ 	.short	(.L_48 - .L_47)


	//   ....[0]....
.L_47:
        /*0184*/ 	.word	0x00001810
        /*0188*/ 	.word	0x000000ff
        /*018c*/ 	.word	0x00010000
        /*0190*/ 	.short	0x0100
        /*0192*/ 	.byte	0x08
	.zero		1


	//   ....[1]....
        /*0194*/ 	.word	0x00001820
        /*0198*/ 	.word	0x000000ff
        /*019c*/ 	.word	0x00010020
        /*01a0*/ 	.short	0x0100
        /*01a2*/ 	.byte	0x08
	.zero		1


	//   ....[2]....
        /*01a4*/ 	.word	0x000018d0
        /*01a8*/ 	.word	0x000000ff
        /*01ac*/ 	.word	0x00010008
        /*01b0*/ 	.short	0x0100
        /*01b2*/ 	.byte	0x08
	.zero		1


	//   ....[3]....
        /*01b4*/ 	.word	0x000018e0
        /*01b8*/ 	.word	0x000000ff
        /*01bc*/ 	.word	0x00010028
        /*01c0*/ 	.short	0x0100
        /*01c2*/ 	.byte	0x08
	.zero		1


	//   ....[4]....
        /*01c4*/ 	.word	0x000019c0
        /*01c8*/ 	.word	0x000000ff
        /*01cc*/ 	.word	0x00010010
        /*01d0*/ 	.short	0x0100
        /*01d2*/ 	.byte	0x08
	.zero		1


	//   ....[5]....
        /*01d4*/ 	.word	0x000019d0
        /*01d8*/ 	.word	0x000000ff
        /*01dc*/ 	.word	0x00010030
        /*01e0*/ 	.short	0x0100
        /*01e2*/ 	.byte	0x08
	.zero		1


	//   ....[6]....
        /*01e4*/ 	.word	0x00001ae0
        /*01e8*/ 	.word	0x000000ff
        /*01ec*/ 	.word	0x00010018
        /*01f0*/ 	.short	0x0100
        /*01f2*/ 	.byte	0x08
	.zero		1


	//   ....[7]....
        /*01f4*/ 	.word	0x00001af0
        /*01f8*/ 	.word	0x000000ff
        /*01fc*/ 	.word	0x00010038
        /*0200*/ 	.short	0x0100
        /*0202*/ 	.byte	0x08
	.zero		1


	//   ....[8]....
        /*0204*/ 	.word	0x00001cd0
        /*0208*/ 	.word	0x000000ff
        /*020c*/ 	.word	0x00010000
        /*0210*/ 	.short	0x010a
        /*0212*/ 	.byte	0x08
	.zero		1


	//   ....[9]....
        /*0214*/ 	.word	0x00001ed0
        /*0218*/ 	.word	0x000000ff
        /*021c*/ 	.word	0x00010020
        /*0220*/ 	.short	0x010a
        /*0222*/ 	.byte	0x08
	.zero		1


	//   ....[10]....
        /*0224*/ 	.word	0x000020f0
        /*0228*/ 	.word	0x000000ff
        /*022c*/ 	.word	0x00010000
        /*0230*/ 	.short	0x010a
        /*0232*/ 	.byte	0x1c
	.zero		1


	//   ....[11]....
        /*0234*/ 	.word	0x000022e0
        /*0238*/ 	.word	0x000000ff
        /*023c*/ 	.word	0x00010020
        /*0240*/ 	.short	0x010a
        /*0242*/ 	.byte	0x1c
	.zero		1


	//   ....[12]....
        /*0244*/ 	.word	0x000023b0
        /*0248*/ 	.word	0x000000ff
        /*024c*/ 	.word	0x00010000
        /*0250*/ 	.short	0x0108
        /*0252*/ 	.byte	0x08
	.zero		1


	//   ....[13]....
        /*0254*/ 	.word	0x000023c0
        /*0258*/ 	.word	0x000000ff
        /*025c*/ 	.word	0x00010020
        /*0260*/ 	.short	0x0108
        /*0262*/ 	.byte	0x08
	.zero		1


	//   ....[14]....
        /*0264*/ 	.word	0x00002410
        /*0268*/ 	.word	0x000000ff
        /*026c*/ 	.word	0x00010008
        /*0270*/ 	.short	0x0108
        /*0272*/ 	.byte	0x08
	.zero		1


	//   ....[15]....
        /*0274*/ 	.word	0x00002420
        /*0278*/ 	.word	0x000000ff
        /*027c*/ 	.word	0x00010028
        /*0280*/ 	.short	0x0108
        /*0282*/ 	.byte	0x08
	.zero		1


	//   ....[16]....
        /*0284*/ 	.word	0x00002470
        /*0288*/ 	.word	0x000000ff
        /*028c*/ 	.word	0x00010010
        /*0290*/ 	.short	0x0108
        /*0292*/ 	.byte	0x08
	.zero		1


	//   ....[17]....
        /*0294*/ 	.word	0x00002480
        /*0298*/ 	.word	0x000000ff
        /*029c*/ 	.word	0x00010030
        /*02a0*/ 	.short	0x0108
        /*02a2*/ 	.byte	0x08
	.zero		1


	//   ....[18]....
        /*02a4*/ 	.word	0x000024d0
        /*02a8*/ 	.word	0x000000ff
        /*02ac*/ 	.word	0x00010018
        /*02b0*/ 	.short	0x0108
        /*02b2*/ 	.byte	0x08
	.zero		1


	//   ....[19]....
        /*02b4*/ 	.word	0x000024e0
        /*02b8*/ 	.word	0x000000ff
        /*02bc*/ 	.word	0x00010038
        /*02c0*/ 	.short	0x0108
        /*02c2*/ 	.byte	0x08
	.zero		1


	//   ....[20]....
        /*02c4*/ 	.word	0x00002eb0
        /*02c8*/ 	.word	0x000000ff
        /*02cc*/ 	.word	0x00010000
        /*02d0*/ 	.short	0x010a
        /*02d2*/ 	.byte	0x08
	.zero		1


	//   ....[21]....
        /*02d4*/ 	.word	0x00002ee0
        /*02d8*/ 	.word	0x000000ff
        /*02dc*/ 	.word	0x00010020
        /*02e0*/ 	.short	0x010a
        /*02e2*/ 	.byte	0x08
	.zero		1


	//   ....[22]....
        /*02e4*/ 	.word	0x00002f10
        /*02e8*/ 	.word	0x000000ff
        /*02ec*/ 	.word	0x00010000
        /*02f0*/ 	.short	0x010a
        /*02f2*/ 	.byte	0x1c
	.zero		1


	//   ....[23]....
        /*02f4*/ 	.word	0x00002f40
        /*02f8*/ 	.word	0x000000ff
        /*02fc*/ 	.word	0x00010020
        /*0300*/ 	.short	0x010a
        /*0302*/ 	.byte	0x1c
	.zero		1


	//----- nvinfo : EIATTR_NUM_MBARRIERS
	.align		4
.L_48:
        /*0304*/ 	.byte	0x03, 0x38
        /*0306*/ 	.short	0x0008


	//----- nvinfo : EIATTR_EXIT_INSTR_OFFSETS
	.align		4
        /*0308*/ 	.byte	0x04, 0x1c
        /*030a*/ 	.short	(.L_50 - .L_49)


	//   ....[0]....
.L_49:
        /*030c*/ 	.word	0x00002ea0


	//----- nvinfo : EIATTR_REQNTID
	.align		4
.L_50:
        /*0310*/ 	.byte	0x04, 0x10
        /*0312*/ 	.short	(.L_52 - .L_51)
.L_51:
        /*0314*/ 	.word	0x00000080
        /*0318*/ 	.word	0x00000001
        /*031c*/ 	.word	0x00000001


	//----- nvinfo : EIATTR_CRS_STACK_SIZE
	.align		4
.L_52:
        /*0320*/ 	.byte	0x04, 0x1e
        /*0322*/ 	.short	(.L_54 - .L_53)
.L_53:
        /*0324*/ 	.word	0x00000000


	//----- nvinfo : EIATTR_CBANK_PARAM_SIZE
	.align		4
.L_54:
        /*0328*/ 	.byte	0x03, 0x19
        /*032a*/ 	.short	0x0050


	//----- nvinfo : EIATTR_PARAM_CBANK
	.align		4
        /*032c*/ 	.byte	0x04, 0x0a
        /*032e*/ 	.short	(.L_56 - .L_55)
	.align		4
.L_55:
        /*0330*/ 	.word	index@(.nv.constant0.gluon_tcgen05)
        /*0334*/ 	.short	0x0380
        /*0336*/ 	.short	0x0050


	//----- nvinfo : EIATTR_SW_WAR
	.align		4
.L_56:
        /*0338*/ 	.byte	0x04, 0x36
        /*033a*/ 	.short	(.L_58 - .L_57)
.L_57:
        /*033c*/ 	.word	0x00000008
.L_58:


//--------------------- .nv.compat                --------------------------
	.section	.nv.compat,"",@"SHT_CUDA_COMPAT_INFO"
	.align	4
        /*0000*/ 	.byte	0x02, 0x02, 0x02, 0x00, 0x02, 0x05, 0x05, 0x00, 0x02, 0x03, 0x03, 0x00, 0x02, 0x06, 0x01, 0x00


//--------------------- .nv.callgraph             --------------------------
	.section	.nv.callgraph,"",@"SHT_CUDA_CALLGRAPH"
	.align	4
	.sectionentsize	8
	.align		4
        /*0000*/ 	.word	0x00000000
	.align		4
        /*0004*/ 	.word	0xffffffff
	.align		4
        /*0008*/ 	.word	0x00000000
	.align		4
        /*000c*/ 	.word	0xfffffffe
	.align		4
        /*0010*/ 	.word	0x00000000
	.align		4
        /*0014*/ 	.word	0xfffffffd
	.align		4
        /*0018*/ 	.word	0x00000000
	.align		4
        /*001c*/ 	.word	0xfffffffc


//--------------------- .text.gluon_tcgen05       --------------------------
	.section	.text.gluon_tcgen05,"ax",@progbits
	.align	128
        .global         gluon_tcgen05
        .type           gluon_tcgen05,@function
        .size           gluon_tcgen05,(.L_x_85 - gluon_tcgen05)
        .other          gluon_tcgen05,@"STO_CUDA_ENTRY STV_DEFAULT"
gluon_tcgen05:
.text.gluon_tcgen05:
[----:B------:R-:W1:Y:S01]  /*0000*/  LDC R1, c[0x0][0x37c] ;  /* 0x0000df00ff017b82 */ /* 0x000e620000000800 */
[----:B------:R-:W2:Y:S02]  /*0010*/  S2R R0, SR_TID.X ;  /* 0x0000000000007919 */ /* 0x000ea40000002100 */
[----:B--2---:R-:W-:-:S13]  /*0020*/  ISETP.GE.U32.AND P2, PT, R0, 0x20, PT ;  /* 0x000000200000780c */ /* 0x004fda0003f46070 */
[----:B------:R-:W-:Y:S05]  /*0030*/  @P2 BRA `(.L_x_0) ;  /* 0x0000000000b82947 */ /* 0x000fea0003800000 */
[----:B------:R-:W2:Y:S01]  /*0040*/  S2UR UR6, SR_CgaCtaId ;  /* 0x00000000000679c3 */ /* 0x000ea20000008800 */
[----:B------:R-:W-:Y:S01]  /*0050*/  NOP ;  /* 0x0000000000007918 */ /* 0x000fe20000000000 */
[----:B------:R-:W-:Y:S02]  /*0060*/  UMOV UR4, 0x40 ;  /* 0x0000004000047882 */ /* 0x000fe40000000000 */
[----:B--2---:R-:W-:-:S09]  /*0070*/  ULEA UR4, UR6, UR4, 0x18 ;  /* 0x0000000406047291 */ /* 0x004fd2000f8ec0ff */
[----:B------:R-:W2:Y:S01]  /*0080*/  LDS.U8 R2, [UR4] ;  /* 0x00000004ff027984 */ /* 0x000ea20008000000 */
[----:B------:R-:W-:Y:S02]  /*0090*/  UMOV UR4, 0x400 ;  /* 0x0000040000047882 */ /* 0x000fe40000000000 */
[----:B------:R-:W-:Y:S01]  /*00a0*/  ULEA UR4, UR6, UR4, 0x18 ;  /* 0x0000000406047291 */ /* 0x000fe2000f8ec0ff */
[----:B--2---:R-:W-:-:S13]  /*00b0*/  ISETP.NE.AND P0, PT, R2, RZ, PT ;  /* 0x000000ff0200720c */ /* 0x004fda0003f05270 */
[----:B------:R-:W-:Y:S05]  /*00c0*/  @P0 BRA `(.L_x_1) ;  /* 0x00000000007c0947 */ /* 0x000fea0003800000 */
[----:B------:R-:W-:-:S13]  /*00d0*/  ELECT P0, URZ, PT ;  /* 0x0000000000ff782f */ /* 0x000fda0003800000 */
[----:B------:R-:W-:Y:S05]  /*00e0*/  @!P0 BRA `(.L_x_2) ;  /* 0x0000000000848947 */ /* 0x000fea0003800000 */
[----:B------:R-:W-:Y:S01]  /*00f0*/  UMOV UR5, 0x4 ;  /* 0x0000000400057882 */ /* 0x000fe20000000000 */
[----:B------:R-:W-:Y:S02]  /*0100*/  IMAD.MOV.U32 R5, RZ, RZ, 0x1 ;  /* 0x00000001ff057424 */ /* 0x000fe400078e00ff */
[----:B------:R-:W-:Y:S02]  /*0110*/  IMAD.MOV.U32 R3, RZ, RZ, 0xf ;  /* 0x0000000fff037424 */ /* 0x000fe400078e00ff */
[----:B------:R-:W-:Y:S04]  /*0120*/  DEPBAR.LE SB2, 0x36 ;  /* 0x0000ad800000791a */ /* 0x000fe80000000000 */
[----:B------:R-:W2:Y:S02]  /*0130*/  UTCATOMSWS.FIND_AND_SET.ALIGN UP0, UR5, UR5 ;  /* 0x00000005000575e3 */ /* 0x000ea40008000800 */
[----:B--2---:R-:W-:-:S04]  /*0140*/  PLOP3.LUT P0, PT, PT, PT, UP0, 0x80, 0x8 ;  /* 0x000000000008781c */ /* 0x004fc80003f0f008 */
[----:B------:R-:W-:-:S04]  /*0150*/  SEL R2, RZ, 0xffffffff, !P0 ;  /* 0xffffffffff027807 */ /* 0x000fc80004000000 */
[----:B------:R-:W-:Y:S01]  /*0160*/  ISETP.NE.AND P0, PT, R2, RZ, PT ;  /* 0x000000ff0200720c */ /* 0x000fe20003f05270 */
[----:B------:R-:W-:-:S12]  /*0170*/  IMAD.U32 R2, RZ, RZ, UR5 ;  /* 0x00000005ff027e24 */ /* 0x000fd8000f8e00ff */
[----:B------:R-:W-:Y:S05]  /*0180*/  @P0 BRA `(.L_x_3) ;  /* 0x0000000000240947 */ /* 0x000fea0003800000 */
.L_x_4:
[----:B------:R-:W-:Y:S05]  /*0190*/  NANOSLEEP 0x64 ;  /* 0x000000640000795d */ /* 0x000fea0003800000 */
[----:B------:R-:W-:-:S05]  /*01a0*/  UMOV UR5, 0x4 ;  /* 0x0000000400057882 */ /* 0x000fca0000000000 */
[----:B------:R-:W-:Y:S04]  /*01b0*/  DEPBAR.LE SB2, 0x36 ;  /* 0x0000ad800000791a */ /* 0x000fe80000000000 */
[----:B------:R-:W2:Y:S02]  /*01c0*/  UTCATOMSWS.FIND_AND_SET.ALIGN UP0, UR5, UR5 ;  /* 0x00000005000575e3 */ /* 0x000ea40008000800 */
[----:B--2---:R-:W-:-:S04]  /*01d0*/  PLOP3.LUT P0, PT, PT, PT, UP0, 0x80, 0x8 ;  /* 0x000000000008781c */ /* 0x004fc80003f0f008 */
[----:B------:R-:W-:-:S04]  /*01e0*/  SEL R2, RZ, 0xffffffff, !P0 ;  /* 0xffffffffff027807 */ /* 0x000fc80004000000 */
[----:B------:R-:W-:Y:S01]  /*01f0*/  ISETP.NE.AND P0, PT, R2, RZ, PT ;  /* 0x000000ff0200720c */ /* 0x000fe20003f05270 */
[----:B------:R-:W-:-:S12]  /*0200*/  IMAD.U32 R2, RZ, RZ, UR5 ;  /* 0x00000005ff027e24 */ /* 0x000fd8000f8e00ff */
[----:B------:R-:W-:Y:S05]  /*0210*/  @!P0 BRA `(.L_x_4) ;  /* 0xfffffffc00dc8947 */ /* 0x000fea000383ffff */
.L_x_3:
[C---:B------:R-:W-:Y:S01]  /*0220*/  VIADD R4, R2.reuse, 0x10 ;  /* 0x0000001002047836 */ /* 0x040fe20000000000 */
[----:B------:R-:W-:Y:S01]  /*0230*/  UMOV UR5, 0x50 ;  /* 0x0000005000057882 */ /* 0x000fe20000000000 */
[----:B------:R-:W-:Y:S01]  /*0240*/  SHF.L.U32 R3, R3, R2, RZ ;  /* 0x0000000203037219 */ /* 0x000fe200000006ff */
[----:B------:R-:W-:Y:S01]  /*0250*/  ULEA UR5, UR6, UR5, 0x18 ;  /* 0x0000000506057291 */ /* 0x000fe2000f8ec0ff */
[----:B------:R-:W-:Y:S01]  /*0260*/  IMAD.SHL.U32 R2, R2, 0x20, RZ ;  /* 0x0000002002027824 */ /* 0x000fe200078e00ff */
[----:B------:R-:W-:-:S04]  /*0270*/  SHF.L.U32 R4, R5, R4, RZ ;  /* 0x0000000405047219 */ /* 0x000fc800000006ff */
[----:B------:R-:W-:-:S05]  /*0280*/  LOP3.LUT R3, R4, R3, RZ, 0xfc, !PT ;  /* 0x0000000304037212 */ /* 0x000fca00078efcff */
[----:B------:R2:W-:Y:S04]  /*0290*/  ATOMS.OR RZ, [UR5], R3 ;  /* 0x00000003ffff798c */ /* 0x0005e8000b000005 */
[----:B------:R2:W-:Y:S01]  /*02a0*/  STS [UR4], R2 ;  /* 0x00000002ff007988 */ /* 0x0005e20008000804 */
[----:B------:R-:W-:Y:S05]  /*02b0*/  BRA `(.L_x_2) ;  /* 0x0000000000107947 */ /* 0x000fea0003800000 */
.L_x_1:
[----:B------:R-:W-:Y:S01]  /*02c0*/  IMAD.MOV.U32 R3, RZ, RZ, -0x1 ;  /* 0xffffffffff037424 */ /* 0x000fe200078e00ff */
[----:B------:R-:W-:-:S04]  /*02d0*/  MOV R2, 0x300 ;  /* 0x0000030000027802 */ /* 0x000fc80000000f00 */
[----:B------:R2:W-:Y:S03]  /*02e0*/  STS [UR4], R3 ;  /* 0x00000003ff007988 */ /* 0x0005e60008000804 */
[----:B-12---:R-:W-:Y:S05]  /*02f0*/  CALL.REL.NOINC `($__internal_1_$__cuda_sm10x_tcgen05_guardrail_trap_phase_invalid_during_alloc) ;  /* 0x0000002c00287944 */ /* 0x006fea0003c00000 */
.L_x_2:
[----:B------:R-:W-:Y:S05]  /*0300*/  WARPSYNC.ALL ;  /* 0x0000000000007948 */ /* 0x000fea0003800000 */
[----:B------:R-:W-:Y:S01]  /*0310*/  NOP ;  /* 0x0000000000007918 */ /* 0x000fe20000000000 */
.L_x_0:
[----:B------:R-:W3:Y:S08]  /*0320*/  S2UR UR4, SR_CgaCtaId ;  /* 0x00000000000479c3 */ /* 0x000ef00000008800 */
[----:B------:R-:W-:Y:S01]  /*0330*/  BAR.SYNC.DEFER_BLOCKING 0x0 ;  /* 0x0000000000007b1d */ /* 0x000fe20000010000 */
[----:B------:R-:W-:-:S05]  /*0340*/  LOP3.LUT R132, R0, 0x7f, RZ, 0xc0, !PT ;  /* 0x0000007f00847812 */ /* 0x000fca00078ec0ff */
[----:B------:R-:W-:Y:S02]  /*0350*/  UMOV UR8, 0x400 ;  /* 0x0000040000087882 */ /* 0x000fe40000000000 */
[----:B------:R-:W4:Y:S08]  /*0360*/  LDC R4, c[0x0][0x398] ;  /* 0x0000e600ff047b82 */ /* 0x000f300000000800 */
[----:B------:R-:W5:Y:S01]  /*0370*/  LDC R12, c[0x0][0x3a0] ;  /* 0x0000e800ff0c7b82 */ /* 0x000f620000000800 */
[----:B---3--:R-:W-:-:S07]  /*0380*/  ULEA UR8, UR4, UR8, 0x18 ;  /* 0x0000000804087291 */ /* 0x008fce000f8ec0ff */
[----:B------:R-:W3:Y:S02]  /*0390*/  S2UR UR15, SR_CTAID.Y ;  /* 0x00000000000f79c3 */ /* 0x000ee40000002600 */
[----:B--2---:R-:W2:Y:S06]  /*03a0*/  LDS R3, [UR8] ;  /* 0x00000008ff037984 */ /* 0x004eac0008000800 */
[----:B------:R-:W-:Y:S06]  /*03b0*/  BAR.SYNC.DEFER_BLOCKING 0x0 ;  /* 0x0000000000007b1d */ /* 0x000fec0000010000 */
[----:B------:R-:W-:Y:S05]  /*03c0*/  @P2 BRA `(.L_x_5) ;  /* 0x0000000000182947 */ /* 0x000fea0003800000 */
[----:B------:R-:W-:Y:S01]  /*03d0*/  ELECT P0, URZ, PT ;  /* 0x0000000000ff782f */ /* 0x000fe20003800000 */
[----:B------:R-:W-:Y:S01]  /*03e0*/  IMAD.MOV.U32 R2, RZ, RZ, 0x1 ;  /* 0x00000001ff027424 */ /* 0x000fe200078e00ff */
[----:B------:R-:W-:Y:S01]  /*03f0*/  UMOV UR5, 0x40 ;  /* 0x0000004000057882 */ /* 0x000fe20000000000 */
[----:B------:R-:W-:Y:S01]  /*0400*/  UVIRTCOUNT.DEALLOC.SMPOOL 0x80 ;  /* 0x000000800000784c */ /* 0x000fe20000000000 */
[----:B------:R-:W-:-:S09]  /*0410*/  ULEA UR5, UR4, UR5, 0x18 ;  /* 0x0000000504057291 */ /* 0x000fd2000f8ec0ff */
[----:B------:R5:W-:Y:S03]  /*0420*/  @P0 STS.U8 [UR5], R2 ;  /* 0x00000002ff000988 */ /* 0x000be60008000005 */
.L_x_5:
[----:B------:R-:W5:Y:S01]  /*0430*/  S2UR UR4, SR_CTAID.Z ;  /* 0x00000000000479c3 */ /* 0x000f620000002700 */
[----:B------:R-:W4:Y:S01]  /*0440*/  LDCU UR5, c[0x0][0x370] ;  /* 0x00006e00ff0577ac */ /* 0x000f220008000800 */
[----:B------:R-:W-:Y:S01]  /*0450*/  ISETP.GE.U32.AND P0, PT, R132, 0x20, PT ;  /* 0x000000208400780c */ /* 0x000fe20003f06070 */
[----:B----4-:R-:W-:Y:S01]  /*0460*/  VIADD R4, R4, 0xffffffff ;  /* 0xffffffff04047836 */ /* 0x010fe20000000000 */
[C---:B------:R-:W-:Y:S01]  /*0470*/  ISETP.NE.U32.AND P3, PT, R132.reuse, RZ, PT ;  /* 0x000000ff8400720c */ /* 0x040fe20003f65070 */
[----:B------:R-:W5:Y:S01]  /*0480*/  LDCU UR6, c[0x0][0x374] ;  /* 0x00006e80ff0677ac */ /* 0x000f620008000800 */
[----:B------:R-:W-:Y:S01]  /*0490*/  LEA R10, R132, UR8, 0x2 ;  /* 0x00000008840a7c11 */ /* 0x000fe2000f8e10ff */
[----:B-----5:R-:W-:Y:S01]  /*04a0*/  VIADD R11, R12, 0xffffffff ;  /* 0xffffffff0c0b7836 */ /* 0x020fe20000000000 */
[----:B------:R-:W4:Y:S01]  /*04b0*/  S2UR UR7, SR_CTAID.X ;  /* 0x00000000000779c3 */ /* 0x000f220000002500 */
[----:B------:R-:W5:Y:S01]  /*04c0*/  LDCU.64 UR20, c[0x0][0x3c0] ;  /* 0x00007800ff1477ac */ /* 0x000f620008000a00 */
[----:B--2---:R-:W-:Y:S01]  /*04d0*/  R2UR UR23, R3 ;  /* 0x00000000031772ca */ /* 0x004fe200000e0000 */
[----:B------:R-:W-:Y:S04]  /*04e0*/  BSSY.RECONVERGENT B0, `(.L_x_6) ;  /* 0x0000011000007945 */ /* 0x000fe80003800200 */
[----:B------:R2:W-:Y:S01]  /*04f0*/  @!P0 STS [R10], RZ ;  /* 0x000000ff0a008388 */ /* 0x0005e20000000800 */
[----:B------:R-:W-:-:S03]  /*0500*/  NOP ;  /* 0x0000000000007918 */ /* 0x000fc60000000000 */
[----:B------:R2:W-:Y:S01]  /*0510*/  @!P3 STS [UR8+0x24], R4 ;  /* 0x00002404ff00b988 */ /* 0x0005e20008000808 */
[----:B---3--:R-:W-:-:S03]  /*0520*/  UIMAD UR4, UR4, UR6, UR15 ;  /* 0x00000006040472a4 */ /* 0x008fc6000f8e020f */
[----:B------:R2:W-:Y:S01]  /*0530*/  @!P3 STS [UR8+0x20], R11 ;  /* 0x0000200bff00b988 */ /* 0x0005e20008000808 */
[----:B----4-:R-:W-:-:S04]  /*0540*/  UIMAD UR4, UR4, UR5, UR7 ;  /* 0x00000005040472a4 */ /* 0x010fc8000f8e0207 */
[----:B------:R-:W-:-:S04]  /*0550*/  UIMAD UR4, UR4, 0x180, URZ ;  /* 0x00000180040478a4 */ /* 0x000fc8000f8e02ff */
[----:B-----5:R-:W-:-:S04]  /*0560*/  UIADD3 UR24, UP0, UPT, UR4, UR20, URZ ;  /* 0x0000001404187290 */ /* 0x020fc8000ff1e0ff */
[----:B------:R-:W-:Y:S01]  /*0570*/  ULEA.HI.X.SX32 UR25, UR4, UR21, 0x1, UP0 ;  /* 0x0000001504197291 */ /* 0x000fe200080f0eff */
[----:B--2---:R-:W-:Y:S11]  /*0580*/  @P3 BRA `(.L_x_7) ;  /* 0x0000000000183947 */ /* 0x004ff60003800000 */
[----:B------:R-:W2:Y:S01]  /*0590*/  LDS R2, [UR8+0x8] ;  /* 0x00000808ff027984 */ /* 0x000ea20008000800 */
[----:B------:R-:W3:Y:S01]  /*05a0*/  LDC.64 R6, c[0x0][0x380] ;  /* 0x0000e000ff067b82 */ /* 0x000ee20000000a00 */
[----:B------:R-:W-:Y:S02]  /*05b0*/  IMAD.MOV.U32 R3, RZ, RZ, 0x70 ;  /* 0x00000070ff037424 */ /* 0x000fe400078e00ff */
[----:B---3--:R3:W-:Y:S03]  /*05c0*/  STS.64 [UR8], R6 ;  /* 0x00000006ff007988 */ /* 0x0087e60008000a08 */
[----:B--2---:R-:W-:-:S05]  /*05d0*/  LOP3.LUT R2, R2, 0x10, R3, 0xd8, !PT ;  /* 0x0000001002027812 */ /* 0x004fca00078ed803 */
[----:B------:R3:W-:Y:S02]  /*05e0*/  STS [UR8+0x8], R2 ;  /* 0x00000802ff007988 */ /* 0x0007e40008000808 */
.L_x_7:
[----:B------:R-:W-:Y:S05]  /*05f0*/  BSYNC.RECONVERGENT B0 ;  /* 0x0000000000007941 */ /* 0x000fea0003800200 */
.L_x_6:
[----:B------:R-:W-:Y:S04]  /*0600*/  BSSY.RECONVERGENT B0, `(.L_x_8) ;  /* 0x000000a000007945 */ /* 0x000fe80003800200 */
[----:B------:R-:W-:Y:S05]  /*0610*/  @P3 BRA `(.L_x_9) ;  /* 0x0000000000203947 */ /* 0x000fea0003800000 */
[----:B---3--:R-:W2:Y:S01]  /*0620*/  LDS R2, [UR8+0x34] ;  /* 0x00003408ff027984 */ /* 0x008ea20008000800 */
[----:B------:R-:W-:Y:S02]  /*0630*/  IMAD.MOV.U32 R3, RZ, RZ, 0x1f000000 ;  /* 0x1f000000ff037424 */ /* 0x000fe400078e00ff */
[----:B------:R-:W-:Y:S01]  /*0640*/  @!P3 IMAD.MOV.U32 R5, RZ, RZ, 0x7f ;  /* 0x0000007fff05b424 */ /* 0x000fe200078e00ff */
[----:B------:R-:W3:Y:S02]  /*0650*/  @!P3 LDS R6, [UR8+0x38] ;  /* 0x00003808ff06b984 */ /* 0x000ee40008000800 */
[----:B--2---:R-:W-:Y:S02]  /*0660*/  LOP3.LUT R2, R2, 0xff000000, R3, 0xb8, !PT ;  /* 0xff00000002027812 */ /* 0x004fe400078eb803 */
[----:B---3--:R-:W-:-:S03]  /*0670*/  @!P3 LOP3.LUT R3, R6, 0xff, R5, 0xb8, !PT ;  /* 0x000000ff0603b812 */ /* 0x008fc600078eb805 */
[----:B------:R2:W-:Y:S04]  /*0680*/  STS [UR8+0x34], R2 ;  /* 0x00003402ff007988 */ /* 0x0005e80008000808 */
[----:B------:R2:W-:Y:S02]  /*0690*/  @!P3 STS [UR8+0x38], R3 ;  /* 0x00003803ff00b988 */ /* 0x0005e40008000808 */
.L_x_9:
[----:B------:R-:W-:Y:S05]  /*06a0*/  BSYNC.RECONVERGENT B0 ;  /* 0x0000000000007941 */ /* 0x000fea0003800200 */
.L_x_8:
[----:B------:R-:W-:Y:S04]  /*06b0*/  BSSY.RECONVERGENT B0, `(.L_x_10) ;  /* 0x000000e000007945 */ /* 0x000fe80003800200 */
[----:B------:R-:W-:Y:S05]  /*06c0*/  @P3 BRA `(.L_x_11) ;  /* 0x0000000000303947 */ /* 0x000fea0003800000 */
[----:B--2---:R-:W2:Y:S01]  /*06d0*/  LDS R3, [UR8+0x34] ;  /* 0x00003408ff037984 */ /* 0x004ea20008000800 */
[----:B------:R-:W4:Y:S03]  /*06e0*/  LDC.64 R8, c[0x0][0x3a8] ;  /* 0x0000ea00ff087b82 */ /* 0x000f260000000a00 */
[----:B---3--:R-:W3:Y:S01]  /*06f0*/  LDS R2, [UR8+0x1c] ;  /* 0x00001c08ff027984 */ /* 0x008ee20008000800 */
[C---:B----4-:R-:W-:Y:S01]  /*0700*/  SHF.L.U64.HI R6, R8.reuse, 0x1, R9 ;  /* 0x0000000108067819 */ /* 0x050fe20000010209 */
[----:B------:R-:W-:-:S03]  /*0710*/  IMAD.SHL.U32 R5, R8, 0x2, RZ ;  /* 0x0000000208057824 */ /* 0x000fc600078e00ff */
[--C-:B------:R-:W-:Y:S02]  /*0720*/  SHF.R.U32.HI R7, RZ, 0x4, R6.reuse ;  /* 0x00000004ff077819 */ /* 0x100fe40000011606 */
[----:B------:R-:W-:-:S05]  /*0730*/  SHF.R.U64 R5, R5, 0x4, R6 ;  /* 0x0000000405057819 */ /* 0x000fca0000001206 */
[----:B------:R4:W-:Y:S01]  /*0740*/  STS [UR8+0xc], R5 ;  /* 0x00000c05ff007988 */ /* 0x0009e20008000808 */
[----:B--2---:R-:W-:Y:S02]  /*0750*/  LOP3.LUT R3, R3, 0x7, RZ, 0xb8, !PT ;  /* 0x0000000703037812 */ /* 0x004fe400078eb8ff */
[----:B---3--:R-:W-:-:S03]  /*0760*/  LOP3.LUT R2, R2, 0xf, R7, 0xb8, !PT ;  /* 0x0000000f02027812 */ /* 0x008fc600078eb807 */
[----:B------:R4:W-:Y:S04]  /*0770*/  STS [UR8+0x34], R3 ;  /* 0x00003403ff007988 */ /* 0x0009e80008000808 */
[----:B------:R4:W-:Y:S02]  /*0780*/  STS [UR8+0x1c], R2 ;  /* 0x00001c02ff007988 */ /* 0x0009e40008000808 */
.L_x_11:
[----:B------:R-:W-:Y:S05]  /*0790*/  BSYNC.RECONVERGENT B0 ;  /* 0x0000000000007941 */ /* 0x000fea0003800200 */
.L_x_10:
[----:B------:R-:W-:Y:S04]  /*07a0*/  BSSY.RECONVERGENT B1, `(.L_x_12) ;  /* 0x000001a000017945 */ /* 0x000fe80003800200 */
[----:B------:R-:W-:Y:S04]  /*07b0*/  BSSY.RELIABLE B0, `(.L_x_13) ;  /* 0x0000015000007945 */ /* 0x000fe80003800100 */
[----:B------:R-:W-:Y:S05]  /*07c0*/  @P3 BRA `(.L_x_14) ;  /* 0x0000000000203947 */ /* 0x000fea0003800000 */
[----:B--234-:R-:W2:Y:S02]  /*07d0*/  LDS R2, [UR8+0x34] ;  /* 0x00003408ff027984 */ /* 0x01cea40008000800 */
[----:B--2---:R-:W-:-:S05]  /*07e0*/  LOP3.LUT R2, R2, 0x38, RZ, 0xb8, !PT ;  /* 0x0000003802027812 */ /* 0x004fca00078eb8ff */
[----:B------:R2:W-:Y:S01]  /*07f0*/  STS [UR8+0x34], R2 ;  /* 0x00003402ff007988 */ /* 0x0005e20008000808 */
[----:B------:R-:W-:Y:S05]  /*0800*/  @P3 BRA `(.L_x_15) ;  /* 0x0000000000203947 */ /* 0x000fea0003800000 */
[----:B--2---:R-:W2:Y:S01]  /*0810*/  LDS R2, [UR8+0x8] ;  /* 0x00000808ff027984 */ /* 0x004ea20008000800 */
[----:B------:R-:W-:-:S05]  /*0820*/  IMAD.MOV.U32 R3, RZ, RZ, 0x780 ;  /* 0x00000780ff037424 */ /* 0x000fca00078e00ff */
[----:B--2---:R-:W-:-:S05]  /*0830*/  LOP3.LUT R2, R2, 0x500, R3, 0xd8, !PT ;  /* 0x0000050002027812 */ /* 0x004fca00078ed803 */
[----:B------:R5:W-:Y:S02]  /*0840*/  STS [UR8+0x8], R2 ;  /* 0x00000802ff007988 */ /* 0x000be40008000808 */
.L_x_14:
[----:B------:R-:W-:Y:S05]  /*0850*/  @P3 BRA `(.L_x_16) ;  /* 0x0000000000283947 */ /* 0x000fea0003800000 */
[----:B--2345:R-:W2:Y:S02]  /*0860*/  LDS R2, [UR8+0x8] ;  /* 0x00000808ff027984 */ /* 0x03cea40008000800 */
[----:B--2---:R-:W-:-:S05]  /*0870*/  LOP3.LUT R2, R2, 0x1800, RZ, 0xb8, !PT ;  /* 0x0000180002027812 */ /* 0x004fca00078eb8ff */
[----:B------:R3:W-:Y:S02]  /*0880*/  STS [UR8+0x8], R2 ;  /* 0x00000802ff007988 */ /* 0x0007e40008000808 */
.L_x_15:
[----:B------:R-:W-:Y:S05]  /*0890*/  @P3 BREAK.RELIABLE B0 ;  /* 0x0000000000003942 */ /* 0x000fea0003800100 */
[----:B------:R-:W-:Y:S05]  /*08a0*/  @P3 BRA `(.L_x_17) ;  /* 0x0000000000243947 */ /* 0x000fea0003800000 */
[----:B------:R-:W4:Y:S01]  /*08b0*/  LDS R3, [UR8+0x8] ;  /* 0x00000808ff037984 */ /* 0x000f220008000800 */
[----:B--23--:R-:W-:-:S05]  /*08c0*/  IMAD.MOV.U32 R2, RZ, RZ, 0x6000 ;  /* 0x00006000ff027424 */ /* 0x00cfca00078e00ff */
[----:B----4-:R-:W-:-:S04]  /*08d0*/  LOP3.LUT R2, R3, 0x4000, R2, 0xd8, !PT ;  /* 0x0000400003027812 */ /* 0x010fc800078ed802 */
[----:B------:R-:W-:-:S05]  /*08e0*/  LOP3.LUT R2, R2, 0x400000, RZ, 0xb8, !PT ;  /* 0x0040000002027812 */ /* 0x000fca00078eb8ff */
[----:B------:R2:W-:Y:S02]  /*08f0*/  STS [UR8+0x8], R2 ;  /* 0x00000802ff007988 */ /* 0x0005e40008000808 */
.L_x_16:
[----:B------:R-:W-:Y:S05]  /*0900*/  BSYNC.RELIABLE B0 ;  /* 0x0000000000007941 */ /* 0x000fea0003800100 */
.L_x_13:
[----:B--2345:R-:W2:Y:S02]  /*0910*/  @!P3 LDS R2, [UR8+0x8] ;  /* 0x00000808ff02b984 */ /* 0x03cea40008000800 */
[----:B--2---:R-:W-:-:S05]  /*0920*/  @!P3 LOP3.LUT R2, R2, 0x8000, RZ, 0xb8, !PT ;  /* 0x000080000202b812 */ /* 0x004fca00078eb8ff */
[----:B------:R4:W-:Y:S02]  /*0930*/  @!P3 STS [UR8+0x8], R2 ;  /* 0x00000802ff00b988 */ /* 0x0009e40008000808 */
.L_x_17:
[----:B------:R-:W-:Y:S05]  /*0940*/  BSYNC.RECONVERGENT B1 ;  /* 0x0000000000017941 */ /* 0x000fea0003800200 */
.L_x_12:
[----:B------:R-:W-:Y:S05]  /*0950*/  WARPSYNC.ALL ;  /* 0x0000000000007948 */ /* 0x000fea0003800000 */
[----:B------:R-:W-:Y:S01]  /*0960*/  NOP ;  /* 0x0000000000007918 */ /* 0x000fe20000000000 */
[----:B------:R-:W-:Y:S05]  /*0970*/  @P0 BRA `(.L_x_18) ;  /* 0x0000000000300947 */ /* 0x000fea0003800000 */
[----:B--234-:R-:W2:Y:S01]  /*0980*/  S2R R2, SR_LANEID ;  /* 0x0000000000027919 */ /* 0x01cea20000000000 */
[----:B------:R-:W-:Y:S05]  /*0990*/  WARPSYNC.ALL ;  /* 0x0000000000007948 */ /* 0x000fea0003800000 */
[----:B------:R-:W-:Y:S01]  /*09a0*/  NOP ;  /* 0x0000000000007918 */ /* 0x000fe20000000000 */
[----:B--2---:R-:W-:-:S05]  /*09b0*/  IMAD.SHL.U32 R5, R2, 0x4, RZ ;  /* 0x0000000402057824 */ /* 0x004fca00078e00ff */
[----:B------:R-:W2:Y:S01]  /*09c0*/  LDS R7, [R5+UR8] ;  /* 0x0000000805077984 */ /* 0x000ea20008000800 */
[----:B------:R-:W-:-:S05]  /*09d0*/  IADD3 R2, P1, PT, R5, UR24, RZ ;  /* 0x0000001805027c10 */ /* 0x000fca000ff3e0ff */
[----:B------:R-:W-:-:S05]  /*09e0*/  IMAD.X R3, RZ, RZ, UR25, P1 ;  /* 0x00000019ff037e24 */ /* 0x000fca00088e06ff */
[----:B--2---:R5:W2:Y:S01]  /*09f0*/  ATOMG.E.EXCH.STRONG.GPU PT, RZ, [R2], R7 ;  /* 0x0000000702ff73a8 */ /* 0x004aa200041ee100 */
[----:B------:R-:W-:-:S04]  /*0a00*/  DEPBAR {5,4,3,2,1,0} ;  /* 0x0000003f0000791a */ /* 0x000fc80000000000 */
[----:B------:R-:W3:Y:S02]  /*0a10*/  CCTL.E.C.LDCU.IV.DEEP [UR24] ;  /* 0x0000000018007540 */ /* 0x000ee40009c08000 */
[----:B---3--:R5:W-:Y:S01]  /*0a20*/  UTMACCTL.IV [UR24] ;  /* 0x00000000180079b9 */ /* 0x008be20008000000 */
[----:B------:R-:W-:Y:S01]  /*0a30*/  NOP ;  /* 0x0000000000007918 */ /* 0x000fe20000000000 */
.L_x_18:
[----:B------:R-:W-:Y:S05]  /*0a40*/  @P0 BRA `(.L_x_19) ;  /* 0x00000000000c0947 */ /* 0x000fea0003800000 */
[----:B------:R0:W-:Y:S01]  /*0a50*/  UTMACMDFLUSH ;  /* 0x00000000000079b7 */ /* 0x0001e20000000000 */
[----:B------:R-:W-:Y:S05]  /*0a60*/  @P0 BRA `(.L_x_19) ;  /* 0x0000000000040947 */ /* 0x000fea0003800000 */
[----:B------:R-:W-:-:S04]  /*0a70*/  DEPBAR.LE SB0, 0x0 ;  /* 0x000080000000791a */ /* 0x000fc80000000000 */
.L_x_19:
[----:B------:R-:W-:Y:S05]  /*0a80*/  WARPSYNC.ALL ;  /* 0x0000000000007948 */ /* 0x000fea0003800000 */
[----:B------:R-:W-:Y:S01]  /*0a90*/  NOP ;  /* 0x0000000000007918 */ /* 0x000fe20000000000 */
[----:B--2---:R-:W-:Y:S06]  /*0aa0*/  BAR.SYNC.DEFER_BLOCKING 0x0 ;  /* 0x0000000000007b1d */ /* 0x004fec0000010000 */
[----:B------:R-:W-:Y:S02]  /*0ab0*/  BSSY.RECONVERGENT B1, `(.L_x_20) ;  /* 0x000000b000017945 */ /* 0x000fe40003800200 */
[----:B------:R-:W-:Y:S06]  /*0ac0*/  BAR.SYNC.DEFER_BLOCKING 0x0 ;  /* 0x0000000000007b1d */ /* 0x000fec0000010000 */
[----:B------:R2:W-:Y:S01]  /*0ad0*/  @!P0 STS [R10], RZ ;  /* 0x000000ff0a008388 */ /* 0x0005e20000000800 */
[----:B------:R-:W-:Y:S01]  /*0ae0*/  NOP ;  /* 0x0000000000007918 */ /* 0x000fe20000000000 */
[----:B------:R-:W-:Y:S05]  /*0af0*/  @P3 BRA `(.L_x_21) ;  /* 0x0000000000183947 */ /* 0x000fea0003800000 */
[----:B---345:R-:W3:Y:S01]  /*0b00*/  LDS R2, [UR8+0x8] ;  /* 0x00000808ff027984 */ /* 0x038ee20008000800 */
[----:B------:R-:W4:Y:S01]  /*0b10*/  LDC.64 R6, c[0x0][0x388] ;  /* 0x0000e200ff067b82 */ /* 0x000f220000000a00 */
[----:B------:R-:W-:Y:S02]  /*0b20*/  IMAD.MOV.U32 R3, RZ, RZ, 0x70 ;  /* 0x00000070ff037424 */ /* 0x000fe400078e00ff */
[----:B----4-:R4:W-:Y:S03]  /*0b30*/  STS.64 [UR8], R6 ;  /* 0x00000006ff007988 */ /* 0x0109e60008000a08 */
[----:B---3--:R-:W-:-:S05]  /*0b40*/  LOP3.LUT R2, R2, 0x10, R3, 0xd8, !PT ;  /* 0x0000001002027812 */ /* 0x008fca00078ed803 */
[----:B------:R4:W-:Y:S02]  /*0b50*/  STS [UR8+0x8], R2 ;  /* 0x00000802ff007988 */ /* 0x0009e40008000808 */
.L_x_21:
[----:B-----5:R-:W-:Y:S05]  /*0b60*/  BSYNC.RECONVERGENT B1 ;  /* 0x0000000000017941 */ /* 0x020fea0003800200 */
.L_x_20:
[----:B------:R-:W-:Y:S04]  /*0b70*/  BSSY.RECONVERGENT B2, `(.L_x_22) ;  /* 0x000000f000027945 */ /* 0x000fe80003800200 */
[----:B------:R-:W-:Y:S04]  /*0b80*/  BSSY.RELIABLE B1, `(.L_x_23) ;  /* 0x000000c000017945 */ /* 0x000fe80003800100 */
[----:B------:R-:W-:Y:S05]  /*0b90*/  @P3 BRA `(.L_x_24) ;  /* 0x0000000000283947 */ /* 0x000fea0003800000 */
[----:B---34-:R-:W3:Y:S01]  /*0ba0*/  LDS R2, [UR8+0x34] ;  /* 0x00003408ff027984 */ /* 0x018ee20008000800 */
[----:B------:R-:W-:Y:S01]  /*0bb0*/  IMAD.MOV.U32 R3, RZ, RZ, 0x1f000000 ;  /* 0x1f000000ff037424 */ /* 0x000fe200078e00ff */
[----:B------:R-:W-:Y:S05]  /*0bc0*/  @P3 BREAK.RELIABLE B1 ;  /* 0x0000000000013942 */ /* 0x000fea0003800100 */
[----:B---3--:R-:W-:-:S05]  /*0bd0*/  LOP3.LUT R2, R2, 0xff000000, R3, 0xb8, !PT ;  /* 0xff00000002027812 */ /* 0x008fca00078eb803 */
[----:B------:R3:W-:Y:S01]  /*0be0*/  STS [UR8+0x34], R2 ;  /* 0x00003402ff007988 */ /* 0x0007e20008000808 */
[----:B------:R-:W-:Y:S05]  /*0bf0*/  @P3 BRA `(.L_x_25) ;  /* 0x0000000000183947 */ /* 0x000fea0003800000 */
[----:B---3--:R-:W3:Y:S01]  /*0c00*/  LDS R2, [UR8+0x38] ;  /* 0x00003808ff027984 */ /* 0x008ee20008000800 */
[----:B------:R-:W-:-:S05]  /*0c10*/  IMAD.MOV.U32 R3, RZ, RZ, 0x7f ;  /* 0x0000007fff037424 */ /* 0x000fca00078e00ff */
[----:B---3--:R-:W-:-:S05]  /*0c20*/  LOP3.LUT R2, R2, 0xff, R3, 0xb8, !PT ;  /* 0x000000ff02027812 */ /* 0x008fca00078eb803 */
[----:B------:R5:W-:Y:S02]  /*0c30*/  STS [UR8+0x38], R2 ;  /* 0x00003802ff007988 */ /* 0x000be40008000808 */
.L_x_24:
[----:B------:R-:W-:Y:S05]  /*0c40*/  BSYNC.RELIABLE B1 ;  /* 0x0000000000017941 */ /* 0x000fea0003800100 */
.L_x_23:
[----:B------:R2:W-:Y:S02]  /*0c50*/  @!P3 STS [UR8+0x20], R11 ;  /* 0x0000200bff00b988 */ /* 0x0005e40008000808 */
.L_x_25:
[----:B------:R-:W-:Y:S05]  /*0c60*/  BSYNC.RECONVERGENT B2 ;  /* 0x0000000000027941 */ /* 0x000fea0003800200 */
.L_x_22:
[----:B------:R-:W-:Y:S05]  /*0c70*/  WARPSYNC.ALL ;  /* 0x0000000000007948 */ /* 0x000fea0003800000 */
[----:B------:R-:W-:Y:S01]  /*0c80*/  NOP ;  /* 0x0000000000007918 */ /* 0x000fe20000000000 */
[----:B------:R-:W2:Y:S01]  /*0c90*/  LDC R5, c[0x0][0x39c] ;  /* 0x0000e700ff057b82 */ /* 0x000ea20000000800 */
[----:B------:R-:W-:Y:S01]  /*0ca0*/  BSSY.RECONVERGENT B2, `(.L_x_26) ;  /* 0x0000010000027945 */ /* 0x000fe20003800200 */
[----:B--2---:R-:W-:-:S05]  /*0cb0*/  VIADD R5, R5, 0xffffffff ;  /* 0xffffffff05057836 */ /* 0x004fca0000000000 */
[----:B------:R2:W-:Y:S01]  /*0cc0*/  @!P3 STS [UR8+0x24], R5 ;  /* 0x00002405ff00b988 */ /* 0x0005e20008000808 */
[----:B------:R-:W-:Y:S05]  /*0cd0*/  @P3 BRA `(.L_x_27) ;  /* 0x0000000000303947 */ /* 0x000fea0003800000 */
[----:B------:R-:W2:Y:S01]  /*0ce0*/  LDS R3, [UR8+0x34] ;  /* 0x00003408ff037984 */ /* 0x000ea20008000800 */
[----:B----4-:R-:W4:Y:S03]  /*0cf0*/  LDC.64 R6, c[0x0][0x3b0] ;  /* 0x0000ec00ff067b82 */ /* 0x010f260000000a00 */
[----:B---3-5:R-:W3:Y:S01]  /*0d00*/  LDS R2, [UR8+0x1c] ;  /* 0x00001c08ff027984 */ /* 0x028ee20008000800 */
        /* <DEDUP_REMOVED lines=9> */
.L_x_27:
[----:B------:R-:W-:Y:S05]  /*0da0*/  BSYNC.RECONVERGENT B2 ;  /* 0x0000000000027941 */ /* 0x000fea0003800200 */
.L_x_26:
[----:B------:R-:W-:Y:S04]  /*0db0*/  BSSY.RECONVERGENT B3, `(.L_x_28) ;  /* 0x000001a000037945 */ /* 0x000fe80003800200 */
[----:B------:R-:W-:Y:S04]  /*0dc0*/  BSSY.RELIABLE B2, `(.L_x_29) ;  /* 0x0000015000027945 */ /* 0x000fe80003800100 */
[----:B------:R-:W-:Y:S05]  /*0dd0*/  @P3 BRA `(.L_x_30) ;  /* 0x0000000000203947 */ /* 0x000fea0003800000 */
[----:B---345:R-:W3:Y:S02]  /*0de0*/  LDS R2, [UR8+0x34] ;  /* 0x00003408ff027984 */ /* 0x038ee40008000800 */
[----:B---3--:R-:W-:-:S05]  /*0df0*/  LOP3.LUT R2, R2, 0x38, RZ, 0xb8, !PT ;  /* 0x0000003802027812 */ /* 0x008fca00078eb8ff */
[----:B------:R3:W-:Y:S01]  /*0e00*/  STS [UR8+0x34], R2 ;  /* 0x00003402ff007988 */ /* 0x0007e20008000808 */
[----:B------:R-:W-:Y:S05]  /*0e10*/  @P3 BRA `(.L_x_31) ;  /* 0x0000000000203947 */ /* 0x000fea0003800000 */
[----:B---3--:R-:W3:Y:S01]  /*0e20*/  LDS R2, [UR8+0x8] ;  /* 0x00000808ff027984 */ /* 0x008ee20008000800 */
[----:B------:R-:W-:-:S05]  /*0e30*/  IMAD.MOV.U32 R3, RZ, RZ, 0x780 ;  /* 0x00000780ff037424 */ /* 0x000fca00078e00ff */
[----:B---3--:R-:W-:-:S05]  /*0e40*/  LOP3.LUT R2, R2, 0x500, R3, 0xd8, !PT ;  /* 0x0000050002027812 */ /* 0x008fca00078ed803 */
[----:B------:R3:W-:Y:S02]  /*0e50*/  STS [UR8+0x8], R2 ;  /* 0x00000802ff007988 */ /* 0x0007e40008000808 */
.L_x_30:
[----:B------:R-:W-:Y:S05]  /*0e60*/  @P3 BRA `(.L_x_32) ;  /* 0x0000000000283947 */ /* 0x000fea0003800000 */
[----:B---345:R-:W3:Y:S02]  /*0e70*/  LDS R2, [UR8+0x8] ;  /* 0x00000808ff027984 */ /* 0x038ee40008000800 */
[----:B---3--:R-:W-:-:S05]  /*0e80*/  LOP3.LUT R2, R2, 0x1800, RZ, 0xb8, !PT ;  /* 0x0000180002027812 */ /* 0x008fca00078eb8ff */
[----:B------:R4:W-:Y:S02]  /*0e90*/  STS [UR8+0x8], R2 ;  /* 0x00000802ff007988 */ /* 0x0009e40008000808 */
.L_x_31:
[----:B------:R-:W-:Y:S05]  /*0ea0*/  @P3 BREAK.RELIABLE B2 ;  /* 0x0000000000023942 */ /* 0x000fea0003800100 */
[----:B------:R-:W-:Y:S05]  /*0eb0*/  @P3 BRA `(.L_x_33) ;  /* 0x0000000000243947 */ /* 0x000fea0003800000 */
[----:B---34-:R-:W3:Y:S01]  /*0ec0*/  LDS R2, [UR8+0x8] ;  /* 0x00000808ff027984 */ /* 0x018ee20008000800 */
[----:B------:R-:W-:-:S05]  /*0ed0*/  IMAD.MOV.U32 R3, RZ, RZ, 0x6000 ;  /* 0x00006000ff037424 */ /* 0x000fca00078e00ff */
[----:B---3--:R-:W-:-:S04]  /*0ee0*/  LOP3.LUT R2, R2, 0x4000, R3, 0xd8, !PT ;  /* 0x0000400002027812 */ /* 0x008fc800078ed803 */
[----:B------:R-:W-:-:S05]  /*0ef0*/  LOP3.LUT R2, R2, 0x400000, RZ, 0xb8, !PT ;  /* 0x0040000002027812 */ /* 0x000fca00078eb8ff */
[----:B------:R3:W-:Y:S02]  /*0f00*/  STS [UR8+0x8], R2 ;  /* 0x00000802ff007988 */ /* 0x0007e40008000808 */
.L_x_32:
[----:B------:R-:W-:Y:S05]  /*0f10*/  BSYNC.RELIABLE B2 ;  /* 0x0000000000027941 */ /* 0x000fea0003800100 */
.L_x_29:
[----:B---345:R-:W3:Y:S02]  /*0f20*/  @!P3 LDS R2, [UR8+0x8] ;  /* 0x00000808ff02b984 */ /* 0x038ee40008000800 */
[----:B---3--:R-:W-:-:S05]  /*0f30*/  @!P3 LOP3.LUT R2, R2, 0x8000, RZ, 0xb8, !PT ;  /* 0x000080000202b812 */ /* 0x008fca00078eb8ff */
[----:B------:R5:W-:Y:S02]  /*0f40*/  @!P3 STS [UR8+0x8], R2 ;  /* 0x00000802ff00b988 */ /* 0x000be40008000808 */
.L_x_33:
[----:B------:R-:W-:Y:S05]  /*0f50*/  BSYNC.RECONVERGENT B3 ;  /* 0x0000000000037941 */ /* 0x000fea0003800200 */
.L_x_28:
[----:B------:R-:W-:Y:S05]  /*0f60*/  WARPSYNC.ALL ;  /* 0x0000000000007948 */ /* 0x000fea0003800000 */
[----:B------:R-:W-:Y:S01]  /*0f70*/  NOP ;  /* 0x0000000000007918 */ /* 0x000fe20000000000 */
[----:B------:R-:W-:-:S04]  /*0f80*/  UIADD3 UR5, UPT, UPT, UR4, 0x80, URZ ;  /* 0x0000008004057890 */ /* 0x000fc8000fffe0ff */
[----:B------:R-:W-:-:S04]  /*0f90*/  UIADD3 UR26, UP0, UPT, UR5, UR20, URZ ;  /* 0x00000014051a7290 */ /* 0x000fc8000ff1e0ff */
[----:B------:R-:W-:Y:S01]  /*0fa0*/  ULEA.HI.X.SX32 UR27, UR5, UR21, 0x1, UP0 ;  /* 0x00000015051b7291 */ /* 0x000fe200080f0eff */
[----:B------:R-:W-:Y:S11]  /*0fb0*/  @P0 BRA `(.L_x_34) ;  /* 0x0000000000300947 */ /* 0x000ff60003800000 */
[----:B---345:R-:W3:Y:S01]  /*0fc0*/  S2R R2, SR_LANEID ;  /* 0x0000000000027919 */ /* 0x038ee20000000000 */
[----:B------:R-:W-:Y:S05]  /*0fd0*/  WARPSYNC.ALL ;  /* 0x0000000000007948 */ /* 0x000fea0003800000 */
[----:B------:R-:W-:Y:S01]  /*0fe0*/  NOP ;  /* 0x0000000000007918 */ /* 0x000fe20000000000 */
[----:B---3--:R-:W-:-:S05]  /*0ff0*/  IMAD.SHL.U32 R6, R2, 0x4, RZ ;  /* 0x0000000402067824 */ /* 0x008fca00078e00ff */
[----:B------:R-:W3:Y:S01]  /*1000*/  LDS R7, [R6+UR8] ;  /* 0x0000000806077984 */ /* 0x000ee20008000800 */
[----:B------:R-:W-:-:S05]  /*1010*/  IADD3 R2, P1, PT, R6, UR26, RZ ;  /* 0x0000001a06027c10 */ /* 0x000fca000ff3e0ff */
[----:B------:R-:W-:-:S05]  /*1020*/  IMAD.X R3, RZ, RZ, UR27, P1 ;  /* 0x0000001bff037e24 */ /* 0x000fca00088e06ff */
[----:B---3--:R3:W4:Y:S01]  /*1030*/  ATOMG.E.EXCH.STRONG.GPU PT, RZ, [R2], R7 ;  /* 0x0000000702ff73a8 */ /* 0x00872200041ee100 */
[----:B------:R-:W-:-:S04]  /*1040*/  DEPBAR {5,4,3,2,1,0} ;  /* 0x0000003f0000791a */ /* 0x000fc80000000000 */
[----:B------:R-:W5:Y:S02]  /*1050*/  CCTL.E.C.LDCU.IV.DEEP [UR26] ;  /* 0x000000001a007540 */ /* 0x000f640009c08000 */
[----:B-----5:R3:W-:Y:S01]  /*1060*/  UTMACCTL.IV [UR26] ;  /* 0x000000001a0079b9 */ /* 0x0207e20008000000 */
[----:B------:R-:W-:Y:S01]  /*1070*/  NOP ;  /* 0x0000000000007918 */ /* 0x000fe20000000000 */
.L_x_34:
[----:B------:R-:W-:Y:S05]  /*1080*/  @P0 BRA `(.L_x_35) ;  /* 0x00000000000c0947 */ /* 0x000fea0003800000 */
[----:B------:R0:W-:Y:S01]  /*1090*/  UTMACMDFLUSH ;  /* 0x00000000000079b7 */ /* 0x0001e20000000000 */
[----:B------:R-:W-:Y:S05]  /*10a0*/  @P0 BRA `(.L_x_35) ;  /* 0x0000000000040947 */ /* 0x000fea0003800000 */
[----:B------:R-:W-:-:S04]  /*10b0*/  DEPBAR.LE SB0, 0x0 ;  /* 0x000080000000791a */ /* 0x000fc80000000000 */
.L_x_35:
[----:B------:R-:W-:Y:S05]  /*10c0*/  WARPSYNC.ALL ;  /* 0x0000000000007948 */ /* 0x000fea0003800000 */
[----:B------:R-:W-:Y:S01]  /*10d0*/  NOP ;  /* 0x0000000000007918 */ /* 0x000fe20000000000 */
[----:B----4-:R-:W-:Y:S06]  /*10e0*/  BAR.SYNC.DEFER_BLOCKING 0x0 ;  /* 0x0000000000007b1d */ /* 0x010fec0000010000 */
[----:B------:R-:W-:Y:S02]  /*10f0*/  BSSY.RECONVERGENT B3, `(.L_x_36) ;  /* 0x000000b000037945 */ /* 0x000fe40003800200 */
[----:B------:R-:W-:Y:S06]  /*1100*/  BAR.SYNC.DEFER_BLOCKING 0x0 ;  /* 0x0000000000007b1d */ /* 0x000fec0000010000 */
[----:B------:R4:W-:Y:S01]  /*1110*/  @!P0 STS [R10], RZ ;  /* 0x000000ff0a008388 */ /* 0x0009e20000000800 */
[----:B------:R-:W-:Y:S01]  /*1120*/  NOP ;  /* 0x0000000000007918 */ /* 0x000fe20000000000 */
[----:B------:R-:W-:Y:S05]  /*1130*/  @P3 BRA `(.L_x_37) ;  /* 0x0000000000183947 */ /* 0x000fea0003800000 */
[----:B---3-5:R-:W3:Y:S01]  /*1140*/  LDS R2, [UR8+0x8] ;  /* 0x00000808ff027984 */ /* 0x028ee20008000800 */
[----:B------:R-:W5:Y:S01]  /*1150*/  LDC.64 R6, c[0x0][0x390] ;  /* 0x0000e400ff067b82 */ /* 0x000f620000000a00 */
[----:B------:R-:W-:Y:S02]  /*1160*/  IMAD.MOV.U32 R3, RZ, RZ, 0x70 ;  /* 0x00000070ff037424 */ /* 0x000fe400078e00ff */
[----:B-----5:R5:W-:Y:S03]  /*1170*/  STS.64 [UR8], R6 ;  /* 0x00000006ff007988 */ /* 0x020be60008000a08 */
[----:B---3--:R-:W-:-:S05]  /*1180*/  LOP3.LUT R2, R2, 0x10, R3, 0xd8, !PT ;  /* 0x0000001002027812 */ /* 0x008fca00078ed803 */
[----:B------:R5:W-:Y:S02]  /*1190*/  STS [UR8+0x8], R2 ;  /* 0x00000802ff007988 */ /* 0x000be40008000808 */
.L_x_37:
[----:B---3--:R-:W-:Y:S05]  /*11a0*/  BSYNC.RECONVERGENT B3 ;  /* 0x0000000000037941 */ /* 0x008fea0003800200 */
.L_x_36:
[----:B------:R-:W-:Y:S04]  /*11b0*/  BSSY.RECONVERGENT B4, `(.L_x_38) ;  /* 0x0000011000047945 */ /* 0x000fe80003800200 */
[----:B------:R-:W-:Y:S04]  /*11c0*/  BSSY.RELIABLE B3, `(.L_x_39) ;  /* 0x000000e000037945 */ /* 0x000fe80003800100 */
[----:B------:R-:W-:Y:S05]  /*11d0*/  @P3 BRA `(.L_x_40) ;  /* 0x0000000000243947 */ /* 0x000fea0003800000 */
[----:B-----5:R-:W3:Y:S01]  /*11e0*/  LDS R2, [UR8+0x34] ;  /* 0x00003408ff027984 */ /* 0x020ee20008000800 */
[----:B------:R-:W-:-:S05]  /*11f0*/  IMAD.MOV.U32 R3, RZ, RZ, 0x3f000000 ;  /* 0x3f000000ff037424 */ /* 0x000fca00078e00ff */
[----:B---3--:R-:W-:-:S05]  /*1200*/  LOP3.LUT R2, R2, 0xff000000, R3, 0xb8, !PT ;  /* 0xff00000002027812 */ /* 0x008fca00078eb803 */
[----:B------:R3:W-:Y:S01]  /*1210*/  STS [UR8+0x34], R2 ;  /* 0x00003402ff007988 */ /* 0x0007e20008000808 */
[----:B------:R-:W-:Y:S05]  /*1220*/  @P3 BRA `(.L_x_41) ;  /* 0x00000000001c3947 */ /* 0x000fea0003800000 */
[----:B---3--:R-:W3:Y:S01]  /*1230*/  LDS R2, [UR8+0x38] ;  /* 0x00003808ff027984 */ /* 0x008ee20008000800 */
[----:B------:R-:W-:-:S05]  /*1240*/  IMAD.MOV.U32 R3, RZ, RZ, 0x7f ;  /* 0x0000007fff037424 */ /* 0x000fca00078e00ff */
[----:B---3--:R-:W-:-:S05]  /*1250*/  LOP3.LUT R2, R2, 0xff, R3, 0xb8, !PT ;  /* 0x000000ff02027812 */ /* 0x008fca00078eb803 */
[----:B------:R3:W-:Y:S02]  /*1260*/  STS [UR8+0x38], R2 ;  /* 0x00003802ff007988 */ /* 0x0007e40008000808 */
.L_x_40:
[----:B------:R-:W-:Y:S05]  /*1270*/  @P3 BREAK.RELIABLE B3 ;  /* 0x0000000000033942 */ /* 0x000fea0003800100 */
[----:B------:R-:W-:Y:S05]  /*1280*/  @P3 BRA `(.L_x_42) ;  /* 0x00000000000c3947 */ /* 0x000fea0003800000 */
[----:B------:R2:W-:Y:S02]  /*1290*/  STS [UR8+0x20], R5 ;  /* 0x00002005ff007988 */ /* 0x0005e40008000808 */
.L_x_41:
[----:B------:R-:W-:Y:S05]  /*12a0*/  BSYNC.RELIABLE B3 ;  /* 0x0000000000037941 */ /* 0x000fea0003800100 */
.L_x_39:
[----:B------:R2:W-:Y:S02]  /*12b0*/  @!P3 STS [UR8+0x24], R4 ;  /* 0x00002404ff00b988 */ /* 0x0005e40008000808 */
.L_x_42:
[----:B------:R-:W-:Y:S05]  /*12c0*/  BSYNC.RECONVERGENT B4 ;  /* 0x0000000000047941 */ /* 0x000fea0003800200 */
.L_x_38:
[----:B------:R-:W-:Y:S05]  /*12d0*/  WARPSYNC.ALL ;  /* 0x0000000000007948 */ /* 0x000fea0003800000 */
[----:B------:R-:W-:Y:S01]  /*12e0*/  NOP ;  /* 0x0000000000007918 */ /* 0x000fe20000000000 */
[----:B------:R-:W-:Y:S04]  /*12f0*/  BSSY.RECONVERGENT B4, `(.L_x_43) ;  /* 0x000000e000047945 */ /* 0x000fe80003800200 */
[----:B------:R-:W-:Y:S05]  /*1300*/  @P3 BRA `(.L_x_44) ;  /* 0x0000000000303947 */ /* 0x000fea0003800000 */
[----:B------:R-:W2:Y:S02]  /*1310*/  LDS R3, [UR8+0x34] ;  /* 0x00003408ff037984 */ /* 0x000ea40008000800 */
[----:B--2---:R-:W2:Y:S02]  /*1320*/  LDC.64 R4, c[0x0][0x3b8] ;  /* 0x0000ee00ff047b82 */ /* 0x004ea40000000a00 */
[----:B---3-5:R-:W3:Y:S01]  /*1330*/  LDS R2, [UR8+0x1c] ;  /* 0x00001c08ff027984 */ /* 0x028ee20008000800 */
[C---:B--2---:R-:W-:Y:S01]  /*1340*/  SHF.L.U64.HI R5, R4.reuse, 0x1, R5 ;  /* 0x0000000104057819 */ /* 0x044fe20000010205 */
[----:B------:R-:W-:-:S03]  /*1350*/  IMAD.SHL.U32 R4, R4, 0x2, RZ ;  /* 0x0000000204047824 */ /* 0x000fc600078e00ff */
[--C-:B------:R-:W-:Y:S02]  /*1360*/  SHF.R.U32.HI R7, RZ, 0x4, R5.reuse ;  /* 0x00000004ff077819 */ /* 0x100fe40000011605 */
[----:B------:R-:W-:-:S05]  /*1370*/  SHF.R.U64 R4, R4, 0x4, R5 ;  /* 0x0000000404047819 */ /* 0x000fca0000001205 */
[----:B------:R2:W-:Y:S01]  /*1380*/  STS [UR8+0xc], R4 ;  /* 0x00000c04ff007988 */ /* 0x0005e20008000808 */
[----:B------:R-:W-:Y:S02]  /*1390*/  LOP3.LUT R3, R3, 0x7, RZ, 0xb8, !PT ;  /* 0x0000000703037812 */ /* 0x000fe400078eb8ff */
[----:B---3--:R-:W-:-:S03]  /*13a0*/  LOP3.LUT R2, R2, 0xf, R7, 0xb8, !PT ;  /* 0x0000000f02027812 */ /* 0x008fc600078eb807 */
[----:B------:R2:W-:Y:S04]  /*13b0*/  STS [UR8+0x34], R3 ;  /* 0x00003403ff007988 */ /* 0x0005e80008000808 */
[----:B------:R2:W-:Y:S02]  /*13c0*/  STS [UR8+0x1c], R2 ;  /* 0x00001c02ff007988 */ /* 0x0005e40008000808 */
.L_x_44:
[----:B------:R-:W-:Y:S05]  /*13d0*/  BSYNC.RECONVERGENT B4 ;  /* 0x0000000000047941 */ /* 0x000fea0003800200 */
.L_x_43:
[----:B------:R-:W-:Y:S04]  /*13e0*/  BSSY.RECONVERGENT B5, `(.L_x_45) ;  /* 0x000001a000057945 */ /* 0x000fe80003800200 */
[----:B------:R-:W-:Y:S04]  /*13f0*/  BSSY.RELIABLE B4, `(.L_x_46) ;  /* 0x0000015000047945 */ /* 0x000fe80003800100 */
[----:B------:R-:W-:Y:S05]  /*1400*/  @P3 BRA `(.L_x_47) ;  /* 0x0000000000203947 */ /* 0x000fea0003800000 */
[----:B--23-5:R-:W2:Y:S02]  /*1410*/  LDS R2, [UR8+0x34] ;  /* 0x00003408ff027984 */ /* 0x02cea40008000800 */
[----:B--2---:R-:W-:-:S05]  /*1420*/  LOP3.LUT R2, R2, 0x38, RZ, 0xb8, !PT ;  /* 0x0000003802027812 */ /* 0x004fca00078eb8ff */
[----:B------:R2:W-:Y:S01]  /*1430*/  STS [UR8+0x34], R2 ;  /* 0x00003402ff007988 */ /* 0x0005e20008000808 */
[----:B------:R-:W-:Y:S05]  /*1440*/  @P3 BRA `(.L_x_48) ;  /* 0x0000000000203947 */ /* 0x000fea0003800000 */
[----:B--2---:R-:W2:Y:S01]  /*1450*/  LDS R2, [UR8+0x8] ;  /* 0x00000808ff027984 */ /* 0x004ea20008000800 */
[----:B------:R-:W-:-:S05]  /*1460*/  IMAD.MOV.U32 R3, RZ, RZ, 0x780 ;  /* 0x00000780ff037424 */ /* 0x000fca00078e00ff */
[----:B--2---:R-:W-:-:S05]  /*1470*/  LOP3.LUT R2, R2, 0x500, R3, 0xd8, !PT ;  /* 0x0000050002027812 */ /* 0x004fca00078ed803 */
[----:B------:R2:W-:Y:S02]  /*1480*/  STS [UR8+0x8], R2 ;  /* 0x00000802ff007988 */ /* 0x0005e40008000808 */
.L_x_47:
[----:B------:R-:W-:Y:S05]  /*1490*/  @P3 BRA `(.L_x_49) ;  /* 0x0000000000283947 */ /* 0x000fea0003800000 */
[----:B--23-5:R-:W2:Y:S02]  /*14a0*/  LDS R2, [UR8+0x8] ;  /* 0x00000808ff027984 */ /* 0x02cea40008000800 */
[----:B--2---:R-:W-:-:S05]  /*14b0*/  LOP3.LUT R2, R2, 0x1800, RZ, 0xb8, !PT ;  /* 0x0000180002027812 */ /* 0x004fca00078eb8ff */
[----:B------:R3:W-:Y:S02]  /*14c0*/  STS [UR8+0x8], R2 ;  /* 0x00000802ff007988 */ /* 0x0007e40008000808 */
.L_x_48:
[----:B------:R-:W-:Y:S05]  /*14d0*/  @P3 BREAK.RELIABLE B4 ;  /* 0x0000000000043942 */ /* 0x000fea0003800100 */
[----:B------:R-:W-:Y:S05]  /*14e0*/  @P3 BRA `(.L_x_50) ;  /* 0x0000000000243947 */ /* 0x000fea0003800000 */
[----:B--23--:R-:W2:Y:S01]  /*14f0*/  LDS R2, [UR8+0x8] ;  /* 0x00000808ff027984 */ /* 0x00cea20008000800 */
[----:B------:R-:W-:-:S05]  /*1500*/  IMAD.MOV.U32 R3, RZ, RZ, 0x6000 ;  /* 0x00006000ff037424 */ /* 0x000fca00078e00ff */
[----:B--2---:R-:W-:-:S04]  /*1510*/  LOP3.LUT R2, R2, 0x6000, R3, 0xd8, !PT ;  /* 0x0000600002027812 */ /* 0x004fc800078ed803 */
[----:B------:R-:W-:-:S05]  /*1520*/  LOP3.LUT R2, R2, 0x400000, RZ, 0xb8, !PT ;  /* 0x0040000002027812 */ /* 0x000fca00078eb8ff */
[----:B------:R2:W-:Y:S02]  /*1530*/  STS [UR8+0x8], R2 ;  /* 0x00000802ff007988 */ /* 0x0005e40008000808 */
.L_x_49:
[----:B------:R-:W-:Y:S05]  /*1540*/  BSYNC.RELIABLE B4 ;  /* 0x0000000000047941 */ /* 0x000fea0003800100 */
.L_x_46:
[----:B--23-5:R-:W2:Y:S02]  /*1550*/  @!P3 LDS R2, [UR8+0x8] ;  /* 0x00000808ff02b984 */ /* 0x02cea40008000800 */
[----:B--2---:R-:W-:-:S05]  /*1560*/  @!P3 LOP3.LUT R2, R2, 0x8000, RZ, 0xb8, !PT ;  /* 0x000080000202b812 */ /* 0x004fca00078eb8ff */
[----:B------:R5:W-:Y:S02]  /*1570*/  @!P3 STS [UR8+0x8], R2 ;  /* 0x00000802ff00b988 */ /* 0x000be40008000808 */
.L_x_50:
[----:B------:R-:W-:Y:S05]  /*1580*/  BSYNC.RECONVERGENT B5 ;  /* 0x0000000000057941 */ /* 0x000fea0003800200 */
.L_x_45:
[----:B------:R-:W-:Y:S05]  /*1590*/  WARPSYNC.ALL ;  /* 0x0000000000007948 */ /* 0x000fea0003800000 */
[----:B------:R-:W-:Y:S01]  /*15a0*/  NOP ;  /* 0x0000000000007918 */ /* 0x000fe20000000000 */
[----:B------:R-:W-:-:S04]  /*15b0*/  UIADD3 UR4, UPT, UPT, UR4, 0x100, URZ ;  /* 0x0000010004047890 */ /* 0x000fc8000fffe0ff */
[----:B------:R-:W-:-:S04]  /*15c0*/  UIADD3 UR20, UP0, UPT, UR4, UR20, URZ ;  /* 0x0000001404147290 */ /* 0x000fc8000ff1e0ff */
[----:B------:R-:W-:Y:S01]  /*15d0*/  ULEA.HI.X.SX32 UR21, UR4, UR21, 0x1, UP0 ;  /* 0x0000001504157291 */ /* 0x000fe200080f0eff */
[----:B------:R-:W-:Y:S11]  /*15e0*/  @P0 BRA `(.L_x_51) ;  /* 0x0000000000300947 */ /* 0x000ff60003800000 */
[----:B--23-5:R-:W2:Y:S01]  /*15f0*/  S2R R2, SR_LANEID ;  /* 0x0000000000027919 */ /* 0x02cea20000000000 */
[----:B------:R-:W-:Y:S05]  /*1600*/  WARPSYNC.ALL ;  /* 0x0000000000007948 */ /* 0x000fea0003800000 */
[----:B------:R-:W-:Y:S01]  /*1610*/  NOP ;  /* 0x0000000000007918 */ /* 0x000fe20000000000 */
[----:B--2---:R-:W-:-:S05]  /*1620*/  IMAD.SHL.U32 R4, R2, 0x4, RZ ;  /* 0x0000000402047824 */ /* 0x004fca00078e00ff */
[----:B------:R-:W2:Y:S01]  /*1630*/  LDS R5, [R4+UR8] ;  /* 0x0000000804057984 */ /* 0x000ea20008000800 */
[----:B------:R-:W-:-:S05]  /*1640*/  IADD3 R2, P1, PT, R4, UR20, RZ ;  /* 0x0000001404027c10 */ /* 0x000fca000ff3e0ff */
[----:B------:R-:W-:-:S05]  /*1650*/  IMAD.X R3, RZ, RZ, UR21, P1 ;  /* 0x00000015ff037e24 */ /* 0x000fca00088e06ff */
[----:B--2---:R2:W3:Y:S01]  /*1660*/  ATOMG.E.EXCH.STRONG.GPU PT, RZ, [R2], R5 ;  /* 0x0000000502ff73a8 */ /* 0x0044e200041ee100 */
[----:B------:R-:W-:-:S04]  /*1670*/  DEPBAR {5,4,3,2,1,0} ;  /* 0x0000003f0000791a */ /* 0x000fc80000000000 */
[----:B------:R-:W5:Y:S02]  /*1680*/  CCTL.E.C.LDCU.IV.DEEP [UR20] ;  /* 0x0000000014007540 */ /* 0x000f640009c08000 */
[----:B-----5:R2:W-:Y:S01]  /*1690*/  UTMACCTL.IV [UR20] ;  /* 0x00000000140079b9 */ /* 0x0205e20008000000 */
[----:B------:R-:W-:Y:S01]  /*16a0*/  NOP ;  /* 0x0000000000007918 */ /* 0x000fe20000000000 */
.L_x_51:
[----:B------:R-:W-:Y:S05]  /*16b0*/  @P0 BRA `(.L_x_52) ;  /* 0x00000000000c0947 */ /* 0x000fea0003800000 */
[----:B------:R0:W-:Y:S01]  /*16c0*/  UTMACMDFLUSH ;  /* 0x00000000000079b7 */ /* 0x0001e20000000000 */
[----:B------:R-:W-:Y:S05]  /*16d0*/  @P0 BRA `(.L_x_52) ;  /* 0x0000000000040947 */ /* 0x000fea0003800000 */
[----:B------:R-:W-:-:S04]  /*16e0*/  DEPBAR.LE SB0, 0x0 ;  /* 0x000080000000791a */ /* 0x000fc80000000000 */
.L_x_52:
[----:B------:R-:W-:Y:S05]  /*16f0*/  WARPSYNC.ALL ;  /* 0x0000000000007948 */ /* 0x000fea0003800000 */
[----:B------:R-:W-:Y:S01]  /*1700*/  NOP ;  /* 0x0000000000007918 */ /* 0x000fe20000000000 */
[----:B---3--:R-:W-:Y:S01]  /*1710*/  BAR.SYNC.DEFER_BLOCKING 0x0 ;  /* 0x0000000000007b1d */ /* 0x008fe20000010000 */
[----:B--2--5:R-:W-:Y:S01]  /*1720*/  SHF.R.U32.HI R2, RZ, 0x5, R0 ;  /* 0x00000005ff027819 */ /* 0x024fe20000011600 */
[----:B------:R-:W-:-:S03]  /*1730*/  USHF.L.U32 UR15, UR15, 0x7, URZ ;  /* 0x000000070f0f7899 */ /* 0x000fc600080006ff */
[----:B------:R-:W-:Y:S01]  /*1740*/  R2UR UR22, R2 ;  /* 0x00000000021672ca */ /* 0x000fe200000e0000 */
[----:B------:R-:W-:Y:S01]  /*1750*/  VOTEU.ALL UP0, P3 ;  /* 0x0000000000ff7886 */ /* 0x000fe20001800000 */
[----:B------:R-:W-:Y:S01]  /*1760*/  UMOV UR4, 0x1 ;  /* 0x0000000100047882 */ /* 0x000fe20000000000 */
[----:B------:R-:W-:Y:S01]  /*1770*/  VOTEU.ALL UP1, P3 ;  /* 0x0000000000ff7886 */ /* 0x000fe20001820000 */
[----:B------:R-:W-:Y:S02]  /*1780*/  BSSY.RECONVERGENT B5, `(.L_x_53) ;  /* 0x0000018000057945 */ /* 0x000fe40003800200 */
[----:B------:R-:W-:-:S04]  /*1790*/  @!UP0 UIADD3 UR10, UPT, UPT, -UR4, 0x100000, URZ ;  /* 0x00100000040a8890 */ /* 0x000fc8000fffe1ff */
[----:B------:R-:W-:Y:S02]  /*17a0*/  @!UP0 USHF.L.U32 UR11, UR10, 0xb, URZ ;  /* 0x0000000b0a0b8899 */ /* 0x000fe400080006ff */
[----:B------:R-:W-:Y:S02]  /*17b0*/  @!UP0 USHF.L.U32 UR10, UR10, 0x1, URZ ;  /* 0x000000010a0a8899 */ /* 0x000fe400080006ff */
[----:B------:R-:W-:-:S04]  /*17c0*/  @!UP0 UIADD3 UR4, UPT, UPT, -UR4, 0x100000, URZ ;  /* 0x0010000004048890 */ /* 0x000fc8000fffe1ff */
[----:B------:R-:W-:Y:S02]  /*17d0*/  @!UP0 USHF.L.U32 UR5, UR4, 0xb, URZ ;  /* 0x0000000b04058899 */ /* 0x000fe400080006ff */
[----:B------:R-:W-:Y:S01]  /*17e0*/  @!UP0 USHF.L.U32 UR4, UR4, 0x1, URZ ;  /* 0x0000000104048899 */ /* 0x000fe200080006ff */
[----:B------:R-:W-:Y:S01]  /*17f0*/  VOTEU.ALL UP0, P3 ;  /* 0x0000000000ff7886 */ /* 0x000fe20001800000 */
[----:B------:R-:W2:Y:S04]  /*1800*/  FENCE.VIEW.ASYNC.S ;  /* 0x00000000000073c6 */ /* 0x000ea80000000000 */
[----:B--2---:R2:W3:Y:S06]  /*1810*/  @!UP0 SYNCS.EXCH.64 URZ, [UR8+0x10000], UR10 ;  /* 0x0100000a08ff85b2 */ /* 0x0044ec0008000100 */
[----:B------:R2:W3:Y:S02]  /*1820*/  @!UP1 SYNCS.EXCH.64 URZ, [UR8+0x10020], UR4 ;  /* 0x0100200408ff95b2 */ /* 0x0004e40008000100 */
[----:B---3--:R-:W-:Y:S06]  /*1830*/  BAR.SYNC.DEFER_BLOCKING 0x0 ;  /* 0x0000000000007b1d */ /* 0x008fec0000010000 */
[----:B------:R-:W-:Y:S05]  /*1840*/  @P3 BRA `(.L_x_54) ;  /* 0x00000000002c3947 */ /* 0x000fea0003800000 */
[----:B--2---:R-:W-:Y:S02]  /*1850*/  UMOV UR4, 0x1 ;  /* 0x0000000100047882 */ /* 0x004fe40000000000 */
[----:B------:R-:W-:-:S04]  /*1860*/  UIADD3 UR10, UPT, UPT, -UR4, 0x100000, URZ ;  /* 0x00100000040a7890 */ /* 0x000fc8000fffe1ff */
[----:B------:R-:W-:Y:S02]  /*1870*/  USHF.L.U32 UR11, UR10, 0xb, URZ ;  /* 0x0000000b0a0b7899 */ /* 0x000fe400080006ff */
[----:B------:R-:W-:Y:S02]  /*1880*/  USHF.L.U32 UR10, UR10, 0x1, URZ ;  /* 0x000000010a0a7899 */ /* 0x000fe400080006ff */
[----:B------:R-:W-:-:S04]  /*1890*/  UIADD3 UR4, UPT, UPT, -UR4, 0x100000, URZ ;  /* 0x0010000004047890 */ /* 0x000fc8000fffe1ff */
[----:B------:R-:W-:Y:S02]  /*18a0*/  USHF.L.U32 UR5, UR4, 0xb, URZ ;  /* 0x0000000b04057899 */ /* 0x000fe400080006ff */
[----:B------:R-:W-:Y:S01]  /*18b0*/  USHF.L.U32 UR4, UR4, 0x1, URZ ;  /* 0x0000000104047899 */ /* 0x000fe200080006ff */
[----:B------:R-:W2:Y:S03]  /*18c0*/  FENCE.VIEW.ASYNC.S ;  /* 0x00000000000073c6 */ /* 0x000ea60000000000 */
[----:B--2---:R3:W5:Y:S08]  /*18d0*/  SYNCS.EXCH.64 URZ, [UR8+0x10008], UR10 ;  /* 0x0100080a08ff75b2 */ /* 0x0047700008000100 */
[----:B------:R3:W2:Y:S02]  /*18e0*/  SYNCS.EXCH.64 URZ, [UR8+0x10028], UR4 ;  /* 0x0100280408ff75b2 */ /* 0x0006a40008000100 */
[----:B---3--:R-:W-:Y:S01]  /*18f0*/  NOP ;  /* 0x0000000000007918 */ /* 0x008fe20000000000 */
.L_x_54:
[----:B--2---:R-:W-:Y:S05]  /*1900*/  BSYNC.RECONVERGENT B5 ;  /* 0x0000000000057941 */ /* 0x004fea0003800200 */
.L_x_53:
[----:B-----5:R-:W-:Y:S06]  /*1910*/  BAR.SYNC.DEFER_BLOCKING 0x0 ;  /* 0x0000000000007b1d */ /* 0x020fec0000010000 */
[----:B------:R-:W-:Y:S04]  /*1920*/  BSSY.RECONVERGENT B5, `(.L_x_55) ;  /* 0x000000d000057945 */ /* 0x000fe80003800200 */
[----:B------:R-:W-:Y:S05]  /*1930*/  @P3 BRA `(.L_x_56) ;  /* 0x00000000002c3947 */ /* 0x000fea0003800000 */
[----:B------:R-:W-:Y:S02]  /*1940*/  UMOV UR4, 0x1 ;  /* 0x0000000100047882 */ /* 0x000fe40000000000 */
[----:B------:R-:W-:-:S04]  /*1950*/  UIADD3 UR10, UPT, UPT, -UR4, 0x100000, URZ ;  /* 0x00100000040a7890 */ /* 0x000fc8000fffe1ff */
[----:B------:R-:W-:Y:S02]  /*1960*/  USHF.L.U32 UR11, UR10, 0xb, URZ ;  /* 0x0000000b0a0b7899 */ /* 0x000fe400080006ff */
[----:B------:R-:W-:Y:S02]  /*1970*/  USHF.L.U32 UR10, UR10, 0x1, URZ ;  /* 0x000000010a0a7899 */ /* 0x000fe400080006ff */
[----:B------:R-:W-:-:S04]  /*1980*/  UIADD3 UR4, UPT, UPT, -UR4, 0x100000, URZ ;  /* 0x0010000004047890 */ /* 0x000fc8000fffe1ff */
[----:B------:R-:W-:Y:S02]  /*1990*/  USHF.L.U32 UR5, UR4, 0xb, URZ ;  /* 0x0000000b04057899 */ /* 0x000fe400080006ff */
[----:B------:R-:W-:Y:S01]  /*19a0*/  USHF.L.U32 UR4, UR4, 0x1, URZ ;  /* 0x0000000104047899 */ /* 0x000fe200080006ff */
[----:B------:R-:W2:Y:S03]  /*19b0*/  FENCE.VIEW.ASYNC.S ;  /* 0x00000000000073c6 */ /* 0x000ea60000000000 */
[----:B--2---:R2:W3:Y:S08]  /*19c0*/  SYNCS.EXCH.64 URZ, [UR8+0x10010], UR10 ;  /* 0x0100100a08ff75b2 */ /* 0x0044f00008000100 */
[----:B------:R2:W5:Y:S01]  /*19d0*/  SYNCS.EXCH.64 URZ, [UR8+0x10030], UR4 ;  /* 0x0100300408ff75b2 */ /* 0x0005620008000100 */
[----:B------:R-:W-:Y:S01]  /*19e0*/  NOP ;  /* 0x0000000000007918 */ /* 0x000fe20000000000 */
.L_x_56:
[----:B--2---:R-:W-:Y:S05]  /*19f0*/  BSYNC.RECONVERGENT B5 ;  /* 0x0000000000057941 */ /* 0x004fea0003800200 */
.L_x_55:
[----:B---3-5:R-:W-:Y:S01]  /*1a00*/  BAR.SYNC.DEFER_BLOCKING 0x0 ;  /* 0x0000000000007b1d */ /* 0x028fe20000010000 */
[----:B------:R-:W-:Y:S01]  /*1a10*/  UIADD3 UR12, UPT, UPT, UR8, 0x10020, URZ ;  /* 0x00010020080c7890 */ /* 0x000fe2000fffe0ff */
[----:B------:R-:W-:Y:S01]  /*1a20*/  ISETP.GE.AND P0, PT, R12, 0x1, PT ;  /* 0x000000010c00780c */ /* 0x000fe20003f06270 */
[----:B------:R-:W-:-:S03]  /*1a30*/  USHF.L.U32 UR19, UR7, 0x7, URZ ;  /* 0x0000000707137899 */ /* 0x000fc600080006ff */
        /* <DEDUP_REMOVED lines=13> */
.L_x_58:
[----:B--2---:R-:W-:Y:S05]  /*1b10*/  BSYNC.RECONVERGENT B5 ;  /* 0x0000000000057941 */ /* 0x004fea0003800200 */
.L_x_57:
[----:B------:R-:W-:Y:S05]  /*1b20*/  @!P0 BRA `(.L_x_59) ;  /* 0x0000000800148947 */ /* 0x000fea0003800000 */
[----:B---3-5:R-:W-:Y:S01]  /*1b30*/  BAR.SYNC.DEFER_BLOCKING 0x0 ;  /* 0x0000000000007b1d */ /* 0x028fe20000010000 */
[----:B------:R-:W-:Y:S01]  /*1b40*/  @!P3 IMAD.MOV.U32 R2, RZ, RZ, 0x4000 ;  /* 0x00004000ff02b424 */ /* 0x000fe200078e00ff */
[----:B------:R-:W-:Y:S02]  /*1b50*/  ELECT P1, URZ, PT ;  /* 0x0000000000ff782f */ /* 0x000fe40003820000 */
[----:B------:R-:W-:Y:S02]  /*1b60*/  ELECT P0, URZ, PT ;  /* 0x0000000000ff782f */ /* 0x000fe40003800000 */
[C---:B------:R-:W-:Y:S01]  /*1b70*/  ISETP.LT.U32.AND P1, PT, R132.reuse, 0x20, P1 ;  /* 0x000000208400780c */ /* 0x040fe20000f21070 */
[----:B------:R-:W-:Y:S01]  /*1b80*/  UMOV UR11, UR19 ;  /* 0x00000013000b7c82 */ /* 0x000fe20008000000 */
[----:B------:R-:W-:Y:S01]  /*1b90*/  ISETP.LT.U32.AND P0, PT, R132, 0x20, P0 ;  /* 0x000000208400780c */ /* 0x000fe20000701070 */
[----:B------:R-:W-:Y:S01]  /*1ba0*/  UIADD3 UR4, UPT, UPT, UR8, 0x8000, URZ ;  /* 0x0000800008047890 */ /* 0x000fe2000fffe0ff */
[----:B------:R-:W-:-:S09]  /*1bb0*/  UMOV UR7, UR15 ;  /* 0x0000000f00077c82 */ /* 0x000fd20008000000 */
[----:B------:R-:W-:Y:S01]  /*1bc0*/  VOTEU.ANY UP0, P1 ;  /* 0x0000000000ff7886 */ /* 0x000fe20000800100 */
[----:B------:R-:W-:Y:S01]  /*1bd0*/  VOTEU.ANY UP2, P1 ;  /* 0x0000000000ff7886 */ /* 0x000fe20000840100 */
[----:B------:R-:W-:Y:S01]  /*1be0*/  VOTEU.ANY UP1, P0 ;  /* 0x0000000000ff7886 */ /* 0x000fe20000020100 */
[----:B------:R-:W-:Y:S01]  /*1bf0*/  VOTEU.ANY UP3, P0 ;  /* 0x0000000000ff7886 */ /* 0x000fe20000060100 */
[----:B------:R2:W-:Y:S01]  /*1c00*/  @!P3 SYNCS.ARRIVE.TRANS64 RZ, [UR8+0x10000], R2 ;  /* 0x01000002ffffb9a7 */ /* 0x0005e20008000008 */
[----:B------:R3:W-:Y:S06]  /*1c10*/  MEMBAR.ALL.CTA ;  /* 0x0000000000007992 */ /* 0x0007ec0000008000 */
[----:B---3--:R-:W3:Y:S01]  /*1c20*/  FENCE.VIEW.ASYNC.S ;  /* 0x00000000000073c6 */ /* 0x008ee20000000000 */
[----:B------:R-:W-:Y:S01]  /*1c30*/  @UP0 UIADD3 UR9, UPT, UPT, UR8, 0x10000, URZ ;  /* 0x0001000008090890 */ /* 0x000fe2000fffe0ff */
[----:B------:R-:W-:Y:S01]  /*1c40*/  @UP0 UMOV UR10, URZ ;  /* 0x000000ff000a0c82 */ /* 0x000fe20008000000 */
[----:B------:R-:W-:Y:S01]  /*1c50*/  @UP1 UIADD3 UR5, UPT, UPT, UR8, 0x10000, URZ ;  /* 0x0001000008051890 */ /* 0x000fe2000fffe0ff */
[----:B------:R-:W-:Y:S01]  /*1c60*/  @UP1 UMOV UR6, URZ ;  /* 0x000000ff00061c82 */ /* 0x000fe20008000000 */
[----:B------:R-:W-:Y:S01]  /*1c70*/  UISETP.NE.U32.AND UP0, UPT, UR22, URZ, UPT ;  /* 0x000000ff1600728c */ /* 0x000fe2000bf05070 */
[----:B---3--:R-:W-:Y:S06]  /*1c80*/  BAR.SYNC.DEFER_BLOCKING 0x0 ;  /* 0x0000000000007b1d */ /* 0x008fec0000010000 */
[----:B------:R2:W-:Y:S02]  /*1c90*/  @UP2 UTMALDG.2D [UR8], [UR24] ;  /* 0x00000008180025b4 */ /* 0x0005e40008008000 */
[----:B------:R-:W-:Y:S06]  /*1ca0*/  BAR.SYNC.DEFER_BLOCKING 0x0 ;  /* 0x0000000000007b1d */ /* 0x000fec0000010000 */
[----:B------:R2:W-:Y:S02]  /*1cb0*/  @UP3 UTMALDG.2D [UR4], [UR26] ;  /* 0x000000041a0035b4 */ /* 0x0005e40008008000 */
[----:B------:R-:W-:Y:S06]  /*1cc0*/  BAR.SYNC.DEFER_BLOCKING 0x0 ;  /* 0x0000000000007b1d */ /* 0x000fec0000010000 */
[----:B------:R-:W3:Y:S02]  /*1cd0*/  SYNCS.PHASECHK.TRANS64.TRYWAIT P0, [UR8+0x10000], RZ ;  /* 0x010000ffff0075a7 */ /* 0x000ee40008001108 */
[----:B--23--:R-:W-:Y:S05]  /*1ce0*/  @!P0 BRA `(.L_x_60) ;  /* 0x0000001000708947 */ /* 0x00cfea0003800000 */
.L_x_78:
[----:B------:R-:W-:Y:S05]  /*1cf0*/  BRA.U UP0, `(.L_x_61) ;  /* 0x00000001004c7547 */ /* 0x000fea000b800000 */
[----:B------:R-:W-:Y:S02]  /*1d00*/  USHF.R.U32.HI UR5, URZ, 0x4, UR8 ;  /* 0x00000004ff057899 */ /* 0x000fe40008011608 */
[----:B------:R-:W-:Y:S02]  /*1d10*/  USHF.R.U32.HI UR6, URZ, 0x4, UR4 ;  /* 0x00000004ff067899 */ /* 0x000fe40008011604 */
[----:B------:R-:W-:Y:S02]  /*1d20*/  USGXT.U32 UR4, UR5, 0xe ;  /* 0x0000000e0504789a */ /* 0x000fe40008000000 */
[----:B------:R-:W-:Y:S01]  /*1d30*/  USGXT.U32 UR6, UR6, 0xe ;  /* 0x0000000e0606789a */ /* 0x000fe20008000000 */
[----:B------:R-:W-:Y:S01]  /*1d40*/  UMOV UR10, 0xfffffffe ;  /* 0xfffffffe000a7882 */ /* 0x000fe20000000000 */
[----:B------:R-:W-:Y:S01]  /*1d50*/  UMOV UR11, 0x7fffbfdf ;  /* 0x7fffbfdf000b7882 */ /* 0x000fe20000000000 */
[----:B------:R-:W-:Y:S01]  /*1d60*/  UMOV UR5, URZ ;  /* 0x000000ff00057c82 */ /* 0x000fe20008000000 */
[----:B------:R-:W-:Y:S01]  /*1d70*/  UMOV UR7, URZ ;  /* 0x000000ff00077c82 */ /* 0x000fe20008000000 */
[----:B------:R-:W-:-:S02]  /*1d80*/  UIADD3.64 UR16, UPT, UPT, UR4, -UR10, URZ ;  /* 0x8000000a04107297 */ /* 0x000fc4000fffe0ff */
[----:B------:R-:W-:Y:S01]  /*1d90*/  UIADD3.64 UR10, UPT, UPT, UR6, -UR10, URZ ;  /* 0x8000000a060a7297 */ /* 0x000fe2000fffe0ff */
[----:B------:R-:W-:Y:S01]  /*1da0*/  UMOV UR28, 0x0 ;  /* 0x00000000001c7882 */ /* 0x000fe20000000000 */
[----:B------:R-:W-:Y:S01]  /*1db0*/  UMOV UR29, 0x8200490 ;  /* 0x08200490001d7882 */ /* 0x000fe20000000000 */
[----:B------:R-:W-:Y:S01]  /*1dc0*/  UMOV UR5, 0x80004020 ;  /* 0x8000402000057882 */ /* 0x000fe20000000000 */
[----:B------:R-:W-:Y:S01]  /*1dd0*/  UMOV UR7, 0x80004020 ;  /* 0x8000402000077882 */ /* 0x000fe20000000000 */
[----:B------:R-:W-:Y:S01]  /*1de0*/  UMOV UR30, 0x0 ;  /* 0x00000000001e7882 */ /* 0x000fe20000000000 */
[----:B------:R-:W-:Y:S01]  /*1df0*/  UMOV UR31, 0x8200490 ;  /* 0x08200490001f7882 */ /* 0x000fe20000000000 */
[----:B------:R2:W-:Y:S02]  /*1e00*/  UTCHMMA gdesc[UR4], gdesc[UR6], tmem[UR23], tmem[UR28], idesc[UR29], !UPT ;  /* 0x00ff1c06040075ea */ /* 0x0005e4000f800017 */
[----:B------:R2:W-:Y:S01]  /*1e10*/  UTCHMMA gdesc[UR16], gdesc[UR10], tmem[UR23], tmem[UR30], idesc[UR31], UPT ;  /* 0x00ff1e0a100075ea */ /* 0x0005e2000b800017 */
[----:B------:R-:W-:-:S02]  /*1e20*/  NOP ;  /* 0x0000000000007918 */ /* 0x000fc40000000000 */
.L_x_61:
[----:B------:R-:W-:Y:S01]  /*1e30*/  ELECT P0, URZ, PT ;  /* 0x0000000000ff782f */ /* 0x000fe20003800000 */
[----:B--2---:R-:W-:Y:S01]  /*1e40*/  UMOV UR4, UR12 ;  /* 0x0000000c00047c82 */ /* 0x004fe20008000000 */
[----:B------:R-:W-:Y:S02]  /*1e50*/  UMOV UR5, URZ ;  /* 0x000000ff00057c82 */ /* 0x000fe40008000000 */
[----:B------:R-:W-:-:S13]  /*1e60*/  ISETP.LT.U32.AND P0, PT, R132, 0x20, P0 ;  /* 0x000000208400780c */ /* 0x000fda0000701070 */
[----:B------:R-:W-:Y:S01]  /*1e70*/  VOTEU.ANY UP0, P0 ;  /* 0x0000000000ff7886 */ /* 0x000fe20000000100 */
[----:B------:R-:W-:Y:S01]  /*1e80*/  VOTEU.ANY UP1, P0 ;  /* 0x0000000000ff7886 */ /* 0x000fe20000020100 */
[----:B------:R-:W-:-:S03]  /*1e90*/  ISETP.GE.U32.AND P0, PT, R12, 0x21, PT ;  /* 0x000000210c00780c */ /* 0x000fc60003f06070 */
[----:B------:R-:W-:Y:S02]  /*1ea0*/  @UP0 UMOV UR4, UR4 ;  /* 0x0000000400040c82 */ /* 0x000fe40008000000 */
[----:B------:R2:W-:Y:S01]  /*1eb0*/  @UP1 UTCBAR [UR4], URZ ;  /* 0x000000ff040013e9 */ /* 0x0005e200080000ff */
[----:B------:R-:W-:Y:S06]  /*1ec0*/  BAR.SYNC.DEFER_BLOCKING 0x0 ;  /* 0x0000000000007b1d */ /* 0x000fec0000010000 */
[----:B------:R-:W3:Y:S02]  /*1ed0*/  SYNCS.PHASECHK.TRANS64.TRYWAIT P1, [UR8+0x10020], RZ ;  /* 0x010020ffff0075a7 */ /* 0x000ee40008021108 */
[----:B--23--:R-:W-:Y:S05]  /*1ee0*/  @!P1 BRA `(.L_x_62) ;  /* 0x0000000c00fc9947 */ /* 0x00cfea0003800000 */
.L_x_79:
[----:B------:R-:W-:Y:S01]  /*1ef0*/  UMOV UR4, URZ ;  /* 0x000000ff00047c82 */ /* 0x000fe20008000000 */
[----:B------:R-:W-:Y:S05]  /*1f00*/  @!P0 BRA `(.L_x_59) ;  /* 0x00000004001c8947 */ /* 0x000fea0003800000 */
[----:B------:R-:W2:Y:S01]  /*1f10*/  LDCU UR29, c[0x0][0x3a0] ;  /* 0x00007400ff1d77ac */ /* 0x000ea20008000800 */
[----:B------:R-:W-:Y:S01]  /*1f20*/  UMOV UR9, 0x1 ;  /* 0x0000000100097882 */ /* 0x000fe20000000000 */
[----:B------:R-:W-:-:S05]  /*1f30*/  UMOV UR18, 0x20 ;  /* 0x0000002000127882 */ /* 0x000fca0000000000 */
.L_x_66:
[----:B------:R-:W-:Y:S01]  /*1f40*/  BAR.SYNC.DEFER_BLOCKING 0x0 ;  /* 0x0000000000007b1d */ /* 0x000fe20000010000 */
[----:B------:R-:W-:Y:S01]  /*1f50*/  ULEA UR28, UR9, UR8, 0x3 ;  /* 0x00000008091c7291 */ /* 0x000fe2000f8e18ff */
[----:B------:R-:W-:Y:S01]  /*1f60*/  @!P3 IMAD.MOV.U32 R2, RZ, RZ, 0x4000 ;  /* 0x00004000ff02b424 */ /* 0x000fe200078e00ff */
[----:B------:R-:W-:Y:S01]  /*1f70*/  ELECT P1, URZ, PT ;  /* 0x0000000000ff782f */ /* 0x000fe20003820000 */
[----:B------:R-:W-:-:S03]  /*1f80*/  ULEA UR16, UR9, UR8, 0xd ;  /* 0x0000000809107291 */ /* 0x000fc6000f8e68ff */
[----:B------:R-:W-:Y:S02]  /*1f90*/  ISETP.LT.U32.AND P1, PT, R132, 0x20, P1 ;  /* 0x000000208400780c */ /* 0x000fe40000f21070 */
[----:B------:R-:W-:Y:S01]  /*1fa0*/  ELECT P0, URZ, PT ;  /* 0x0000000000ff782f */ /* 0x000fe20003800000 */
[----:B------:R-:W-:-:S03]  /*1fb0*/  UIADD3 UR12, UPT, UPT, UR16, 0x8000, URZ ;  /* 0x00008000100c7890 */ /* 0x000fc6000fffe0ff */
[----:B------:R-:W-:Y:S01]  /*1fc0*/  ISETP.LT.U32.AND P0, PT, R132, 0x20, P0 ;  /* 0x000000208400780c */ /* 0x000fe20000701070 */
[----:B------:R-:W-:Y:S01]  /*1fd0*/  UMOV UR14, UR18 ;  /* 0x00000012000e7c82 */ /* 0x000fe20008000000 */
[----:B------:R-:W-:-:S05]  /*1fe0*/  USHF.L.U32 UR5, UR4, 0x1f, URZ ;  /* 0x0000001f04057899 */ /* 0x000fca00080006ff */
[----:B------:R-:W-:Y:S01]  /*1ff0*/  VOTEU.ANY UP0, P1 ;  /* 0x0000000000ff7886 */ /* 0x000fe20000800100 */
[----:B------:R3:W-:Y:S01]  /*2000*/  @!P3 SYNCS.ARRIVE.TRANS64 RZ, [UR28+0x10000], R2 ;  /* 0x01000002ffffb9a7 */ /* 0x0007e2000800001c */
[----:B------:R5:W-:Y:S06]  /*2010*/  MEMBAR.ALL.CTA ;  /* 0x0000000000007992 */ /* 0x000bec0000008000 */
[----:B-----5:R-:W5:Y:S01]  /*2020*/  FENCE.VIEW.ASYNC.S ;  /* 0x00000000000073c6 */ /* 0x020f620000000000 */
[----:B------:R-:W-:Y:S01]  /*2030*/  @UP0 UIADD3 UR17, UPT, UPT, UR28, 0x10000, URZ ;  /* 0x000100001c110890 */ /* 0x000fe2000fffe0ff */
[----:B-----5:R-:W-:Y:S01]  /*2040*/  VOTEU.ANY UP0, P1 ;  /* 0x0000000000ff7886 */ /* 0x020fe20000800100 */
[----:B------:R-:W-:Y:S01]  /*2050*/  VOTEU.ANY UP1, P0 ;  /* 0x0000000000ff7886 */ /* 0x000fe20000020100 */
[----:B---3--:R-:W-:-:S04]  /*2060*/  IMAD.U32 R2, RZ, RZ, UR5 ;  /* 0x00000005ff027e24 */ /* 0x008fc8000f8e00ff */
[----:B------:R-:W-:Y:S01]  /*2070*/  @UP1 UIADD3 UR13, UPT, UPT, UR28, 0x10000, URZ ;  /* 0x000100001c0d1890 */ /* 0x000fe2000fffe0ff */
[----:B------:R-:W-:Y:S01]  /*2080*/  VOTEU.ANY UP1, P0 ;  /* 0x0000000000ff7886 */ /* 0x000fe20000020100 */
[----:B------:R-:W-:Y:S06]  /*2090*/  BAR.SYNC.DEFER_BLOCKING 0x0 ;  /* 0x0000000000007b1d */ /* 0x000fec0000010000 */
[----:B------:R3:W-:Y:S01]  /*20a0*/  @UP0 UTMALDG.2D [UR16], [UR24] ;  /* 0x00000010180005b4 */ /* 0x0007e20008008000 */
[----:B------:R-:W-:Y:S01]  /*20b0*/  UISETP.NE.U32.AND UP0, UPT, UR22, URZ, UPT ;  /* 0x000000ff1600728c */ /* 0x000fe2000bf05070 */
[----:B------:R-:W-:Y:S06]  /*20c0*/  BAR.SYNC.DEFER_BLOCKING 0x0 ;  /* 0x0000000000007b1d */ /* 0x000fec0000010000 */
[----:B------:R3:W-:Y:S02]  /*20d0*/  @UP1 UTMALDG.2D [UR12], [UR26] ;  /* 0x0000000c1a0015b4 */ /* 0x0007e40008008000 */
[----:B------:R-:W-:Y:S06]  /*20e0*/  BAR.SYNC.DEFER_BLOCKING 0x0 ;  /* 0x0000000000007b1d */ /* 0x000fec0000010000 */
[----:B------:R-:W5:Y:S02]  /*20f0*/  SYNCS.PHASECHK.TRANS64.TRYWAIT P0, [UR28+0x10000], R2 ;  /* 0x01000002ff0075a7 */ /* 0x000f64000800111c */
[----:B---3-5:R-:W-:Y:S05]  /*2100*/  @!P0 BRA `(.L_x_63) ;  /* 0x0000000c00808947 */ /* 0x028fea0003800000 */
.L_x_80:
[----:B------:R-:W-:Y:S05]  /*2110*/  BRA.U UP0, `(.L_x_64) ;  /* 0x00000001004c7547 */ /* 0x000fea000b800000 */
[----:B------:R-:W-:Y:S02]  /*2120*/  USHF.R.U32.HI UR10, URZ, 0x4, UR16 ;  /* 0x00000004ff0a7899 */ /* 0x000fe40008011610 */
[----:B------:R-:W-:Y:S02]  /*2130*/  USHF.R.U32.HI UR12, URZ, 0x4, UR12 ;  /* 0x00000004ff0c7899 */ /* 0x000fe4000801160c */
[----:B------:R-:W-:Y:S02]  /*2140*/  USGXT.U32 UR10, UR10, 0xe ;  /* 0x0000000e0a0a789a */ /* 0x000fe40008000000 */
[----:B------:R-:W-:Y:S02]  /*2150*/  USGXT.U32 UR12, UR12, 0xe ;  /* 0x0000000e0c0c789a */ /* 0x000fe40008000000 */
[----:B------:R-:W-:Y:S02]  /*2160*/  UIADD3 UR16, UP0, UPT, UR10, 0x2, URZ ;  /* 0x000000020a107890 */ /* 0x000fe4000ff1e0ff */
[----:B------:R-:W-:Y:S01]  /*2170*/  UIADD3 UR30, UP1, UPT, UR12, 0x2, URZ ;  /* 0x000000020c1e7890 */ /* 0x000fe2000ff3e0ff */
[----:B------:R-:W-:Y:S01]  /*2180*/  UMOV UR5, URZ ;  /* 0x000000ff00057c82 */ /* 0x000fe20008000000 */
[----:B------:R-:W-:Y:S01]  /*2190*/  UMOV UR6, URZ ;  /* 0x000000ff00067c82 */ /* 0x000fe20008000000 */
[----:B------:R-:W-:-:S02]  /*21a0*/  UIADD3.X UR17, UPT, UPT, UR5, -0x7fffbfe0, URZ, UP0, !UPT ;  /* 0x8000402005117890 */ /* 0x000fc400087fe4ff */
[----:B------:R-:W-:Y:S01]  /*21b0*/  UIADD3.X UR31, UPT, UPT, UR6, -0x7fffbfe0, URZ, UP1, !UPT ;  /* 0x80004020061f7890 */ /* 0x000fe20008ffe4ff */
[----:B------:R-:W-:Y:S01]  /*21c0*/  UMOV UR32, 0x0 ;  /* 0x0000000000207882 */ /* 0x000fe20000000000 */
[----:B------:R-:W-:Y:S01]  /*21d0*/  UMOV UR33, 0x8200490 ;  /* 0x0820049000217882 */ /* 0x000fe20000000000 */
[----:B------:R-:W-:Y:S01]  /*21e0*/  UMOV UR11, 0x80004020 ;  /* 0x80004020000b7882 */ /* 0x000fe20000000000 */
[----:B------:R-:W-:Y:S01]  /*21f0*/  UMOV UR13, 0x80004020 ;  /* 0x80004020000d7882 */ /* 0x000fe20000000000 */
[----:B------:R-:W-:Y:S01]  /*2200*/  UMOV UR6, 0x0 ;  /* 0x0000000000067882 */ /* 0x000fe20000000000 */
[----:B------:R-:W-:Y:S01]  /*2210*/  UMOV UR7, 0x8200490 ;  /* 0x0820049000077882 */ /* 0x000fe20000000000 */
[----:B------:R3:W-:Y:S02]  /*2220*/  UTCHMMA gdesc[UR10], gdesc[UR12], tmem[UR23], tmem[UR32], idesc[UR33], UPT ;  /* 0x00ff200c0a0075ea */ /* 0x0007e4000b800017 */
[----:B------:R3:W-:Y:S01]  /*2230*/  UTCHMMA gdesc[UR16], gdesc[UR30], tmem[UR23], tmem[UR6], idesc[UR7], UPT ;  /* 0x00ff061e100075ea */ /* 0x0007e2000b800017 */
[----:B------:R-:W-:-:S02]  /*2240*/  NOP ;  /* 0x0000000000007918 */ /* 0x000fc40000000000 */
.L_x_64:
[----:B------:R-:W-:Y:S01]  /*2250*/  ELECT P0, URZ, PT ;  /* 0x0000000000ff782f */ /* 0x000fe20003800000 */
[----:B---3--:R-:W-:-:S03]  /*2260*/  UIADD3 UR6, UPT, UPT, UR28, 0x10020, URZ ;  /* 0x000100201c067890 */ /* 0x008fc6000fffe0ff */
[----:B------:R-:W-:Y:S01]  /*2270*/  ISETP.LT.U32.AND P0, PT, R132, 0x20, P0 ;  /* 0x000000208400780c */ /* 0x000fe20000701070 */
[----:B------:R-:W-:-:S12]  /*2280*/  UMOV UR7, URZ ;  /* 0x000000ff00077c82 */ /* 0x000fd80008000000 */
[----:B------:R-:W-:Y:S01]  /*2290*/  VOTEU.ANY UP0, P0 ;  /* 0x0000000000ff7886 */ /* 0x000fe20000000100 */
[----:B------:R-:W-:-:S04]  /*22a0*/  VOTEU.ANY UP1, P0 ;  /* 0x0000000000ff7886 */ /* 0x000fc80000020100 */
[----:B------:R-:W-:Y:S02]  /*22b0*/  @UP0 UMOV UR6, UR6 ;  /* 0x0000000600060c82 */ /* 0x000fe40008000000 */
[----:B------:R3:W-:Y:S01]  /*22c0*/  @UP1 UTCBAR [UR6], URZ ;  /* 0x000000ff060013e9 */ /* 0x0007e200080000ff */
[----:B------:R-:W-:Y:S06]  /*22d0*/  BAR.SYNC.DEFER_BLOCKING 0x0 ;  /* 0x0000000000007b1d */ /* 0x000fec0000010000 */
[----:B------:R-:W5:Y:S02]  /*22e0*/  SYNCS.PHASECHK.TRANS64.TRYWAIT P0, [UR28+0x10020], R2 ;  /* 0x01002002ff0075a7 */ /* 0x000f64000800111c */
[----:B---3-5:R-:W-:Y:S05]  /*22f0*/  @!P0 BRA `(.L_x_65) ;  /* 0x0000000c00108947 */ /* 0x028fea0003800000 */
.L_x_81:
[----:B------:R-:W-:Y:S02]  /*2300*/  UIADD3 UR9, UPT, UPT, UR9, 0x1, URZ ;  /* 0x0000000109097890 */ /* 0x000fe4000fffe0ff */
[----:B------:R-:W-:Y:S02]  /*2310*/  UIADD3 UR18, UPT, UPT, UR18, 0x20, URZ ;  /* 0x0000002012127890 */ /* 0x000fe4000fffe0ff */
[----:B------:R-:W-:-:S04]  /*2320*/  UISETP.NE.U32.AND UP0, UPT, UR9, 0x4, UPT ;  /* 0x000000040900788c */ /* 0x000fc8000bf05070 */
[----:B------:R-:W-:Y:S02]  /*2330*/  USEL UR5, URZ, 0x1, UP0 ;  /* 0x00000001ff057887 */ /* 0x000fe40008000000 */
[----:B------:R-:W-:Y:S02]  /*2340*/  USEL UR9, UR9, URZ, UP0 ;  /* 0x000000ff09097287 */ /* 0x000fe40008000000 */
[----:B--2---:R-:W-:Y:S02]  /*2350*/  UISETP.GE.AND UP0, UPT, UR18, UR29, UPT ;  /* 0x0000001d1200728c */ /* 0x004fe4000bf06270 */
[----:B------:R-:W-:-:S07]  /*2360*/  ULOP3.LUT UR4, UR4, UR5, URZ, 0x3c, !UPT ;  /* 0x0000000504047292 */ /* 0x000fce000f8e3cff */
[----:B------:R-:W-:Y:S05]  /*2370*/  BRA.U !UP0, `(.L_x_66) ;  /* 0xfffffff908f07547 */ /* 0x000fea000b83ffff */
.L_x_59:
[----:B---3-5:R-:W-:Y:S06]  /*2380*/  BAR.SYNC.DEFER_BLOCKING 0x0 ;  /* 0x0000000000007b1d */ /* 0x028fec0000010000 */
[----:B------:R-:W-:Y:S04]  /*2390*/  BSSY.RECONVERGENT B5, `(.L_x_67) ;  /* 0x0000004000057945 */ /* 0x000fe80003800200 */
[----:B------:R-:W-:Y:S05]  /*23a0*/  @P3 BRA `(.L_x_68) ;  /* 0x0000000000083947 */ /* 0x000fea0003800000 */
[----:B------:R-:W2:Y:S02]  /*23b0*/  SYNCS.CCTL.IV [UR8+0x10000] ;  /* 0x01000000ff0079b1 */ /* 0x000ea40008000008 */
[----:B--2---:R-:W2:Y:S02]  /*23c0*/  SYNCS.CCTL.IV [UR8+0x10020] ;  /* 0x01002000ff0079b1 */ /* 0x004ea40008000008 */
.L_x_68:
[----:B------:R-:W-:Y:S05]  /*23d0*/  BSYNC.RECONVERGENT B5 ;  /* 0x0000000000057941 */ /* 0x000fea0003800200 */
.L_x_67:
[----:B--2---:R-:W-:Y:S06]  /*23e0*/  BAR.SYNC.DEFER_BLOCKING 0x0 ;  /* 0x0000000000007b1d */ /* 0x004fec0000010000 */
[----:B------:R-:W-:Y:S04]  /*23f0*/  BSSY.RECONVERGENT B5, `(.L_x_69) ;  /* 0x0000004000057945 */ /* 0x000fe80003800200 */
[----:B------:R-:W-:Y:S05]  /*2400*/  @P3 BRA `(.L_x_70) ;  /* 0x0000000000083947 */ /* 0x000fea0003800000 */
[----:B------:R-:W2:Y:S02]  /*2410*/  SYNCS.CCTL.IV [UR8+0x10008] ;  /* 0x01000800ff0079b1 */ /* 0x000ea40008000008 */
[----:B--2---:R-:W2:Y:S02]  /*2420*/  SYNCS.CCTL.IV [UR8+0x10028] ;  /* 0x01002800ff0079b1 */ /* 0x004ea40008000008 */
.L_x_70:
[----:B------:R-:W-:Y:S05]  /*2430*/  BSYNC.RECONVERGENT B5 ;  /* 0x0000000000057941 */ /* 0x000fea0003800200 */
.L_x_69:
[----:B--2---:R-:W-:Y:S06]  /*2440*/  BAR.SYNC.DEFER_BLOCKING 0x0 ;  /* 0x0000000000007b1d */ /* 0x004fec0000010000 */
[----:B------:R-:W-:Y:S04]  /*2450*/  BSSY.RECONVERGENT B5, `(.L_x_71) ;  /* 0x0000004000057945 */ /* 0x000fe80003800200 */
[----:B------:R-:W-:Y:S05]  /*2460*/  @P3 BRA `(.L_x_72) ;  /* 0x0000000000083947 */ /* 0x000fea0003800000 */
[----:B------:R-:W2:Y:S02]  /*2470*/  SYNCS.CCTL.IV [UR8+0x10010] ;  /* 0x01001000ff0079b1 */ /* 0x000ea40008000008 */
[----:B--2---:R-:W2:Y:S02]  /*2480*/  SYNCS.CCTL.IV [UR8+0x10030] ;  /* 0x01003000ff0079b1 */ /* 0x004ea40008000008 */
.L_x_72:
[----:B------:R-:W-:Y:S05]  /*2490*/  BSYNC.RECONVERGENT B5 ;  /* 0x0000000000057941 */ /* 0x000fea0003800200 */
.L_x_71:
[----:B--2---:R-:W-:Y:S06]  /*24a0*/  BAR.SYNC.DEFER_BLOCKING 0x0 ;  /* 0x0000000000007b1d */ /* 0x004fec0000010000 */
[----:B------:R-:W-:Y:S04]  /*24b0*/  BSSY.RECONVERGENT B5, `(.L_x_73) ;  /* 0x0000004000057945 */ /* 0x000fe80003800200 */
[----:B------:R-:W-:Y:S05]  /*24c0*/  @P3 BRA `(.L_x_74) ;  /* 0x0000000000083947 */ /* 0x000fea0003800000 */
[----:B------:R-:W2:Y:S02]  /*24d0*/  SYNCS.CCTL.IV [UR8+0x10018] ;  /* 0x01001800ff0079b1 */ /* 0x000ea40008000008 */
[----:B--2---:R-:W2:Y:S02]  /*24e0*/  SYNCS.CCTL.IV [UR8+0x10038] ;  /* 0x01003800ff0079b1 */ /* 0x004ea40008000008 */
.L_x_74:
[----:B------:R-:W-:Y:S05]  /*24f0*/  BSYNC.RECONVERGENT B5 ;  /* 0x0000000000057941 */ /* 0x000fea0003800200 */
.L_x_73:
[----:B------:R-:W-:Y:S01]  /*2500*/  USHF.L.U32 UR4, UR22, 0x15, URZ ;  /* 0x0000001516047899 */ /* 0x000fe200080006ff */
[C---:B------:R-:W-:Y:S01]  /*2510*/  IMAD.SHL.U32 R2, R0.reuse, 0x80, RZ ;  /* 0x0000008000027824 */ /* 0x040fe200078e00ff */
[----:B------:R-:W-:Y:S01]  /*2520*/  ELECT P0, URZ, PT ;  /* 0x0000000000ff782f */ /* 0x000fe20003800000 */
[----:B------:R-:W-:Y:S01]  /*2530*/  IMAD.SHL.U32 R3, R0, 0x10, RZ ;  /* 0x0000001000037824 */ /* 0x000fe200078e00ff */
[----:B------:R-:W-:Y:S02]  /*2540*/  ULOP3.LUT UR4, UR4, 0x600000, URZ, 0xc0, !UPT ;  /* 0x0060000004047892 */ /* 0x000fe4000f8ec0ff */
[----:B------:R-:W-:Y:S01]  /*2550*/  LOP3.LUT R0, R2, 0x3f80, RZ, 0xc0, !PT ;  /* 0x00003f8002007812 */ /* 0x000fe200078ec0ff */
[----:B------:R-:W-:Y:S01]  /*2560*/  ULOP3.LUT UR22, UR22, 0x1, URZ, 0xc0, !UPT ;  /* 0x0000000116167892 */ /* 0x000fe2000f8ec0ff */
[----:B------:R-:W-:Y:S01]  /*2570*/  ISETP.LT.U32.AND P0, PT, R132, 0x40, P0 ;  /* 0x000000408400780c */ /* 0x000fe20000701070 */
[----:B------:R-:W-:Y:S01]  /*2580*/  UIADD3 UR4, UPT, UPT, UR23, UR4, URZ ;  /* 0x0000000417047290 */ /* 0x000fe2000fffe0ff */
[----:B------:R-:W-:Y:S01]  /*2590*/  LOP3.LUT R0, R0, 0x70, R3, 0xf8, !PT ;  /* 0x0000007000007812 */ /* 0x000fe200078ef803 */
[----:B------:R-:W-:Y:S01]  /*25a0*/  ULEA UR5, UR22, UR15, 0x6 ;  /* 0x0000000f16057291 */ /* 0x000fe2000f8e30ff */
[----:B------:R-:W-:-:S02]  /*25b0*/  UMOV UR6, UR19 ;  /* 0x0000001300067c82 */ /* 0x000fc40008000000 */
[C---:B------:R-:W-:Y:S02]  /*25c0*/  LOP3.LUT R2, R0.reuse, 0x10, RZ, 0x3c, !PT ;  /* 0x0000001000027812 */ /* 0x040fe400078e3cff */
[----:B------:R-:W-:Y:S02]  /*25d0*/  LOP3.LUT R3, R0, 0x20, RZ, 0x3c, !PT ;  /* 0x0000002000037812 */ /* 0x000fe400078e3cff */
[----:B----4-:R-:W3:Y:S01]  /*25e0*/  LDTM.x128 R4, tmem[UR4] ;  /* 0x00000004000479ee */ /* 0x010ee200083c0000 */
[----:B------:R-:W-:Y:S01]  /*25f0*/  NOP ;  /* 0x0000000000007918 */ /* 0x000fe20000000000 */
[----:B------:R-:W-:Y:S01]  /*2600*/  ULEA UR4, UR22, UR8, 0xe ;  /* 0x0000000816047291 */ /* 0x000fe2000f8e70ff */
[----:B---3--:R-:W-:Y:S01]  /*2610*/  VOTEU.ANY UP1, P0 ;  /* 0x0000000000ff7886 */ /* 0x008fe20000020100 */
[----:B------:R-:W-:Y:S01]  /*2620*/  VOTEU.ANY UP0, P0 ;  /* 0x0000000000ff7886 */ /* 0x000fe20000000100 */
[----:B------:R-:W-:Y:S02]  /*2630*/  F2FP.BF16.F32.PACK_AB R4, R5, R4 ;  /* 0x000000040504723e */ /* 0x000fe400000010ff */
[----:B------:R-:W-:-:S02]  /*2640*/  F2FP.BF16.F32.PACK_AB R68, R69, R68 ;  /* 0x000000444544723e */ /* 0x000fc400000010ff */
[----:B------:R-:W-:Y:S02]  /*2650*/  F2FP.BF16.F32.PACK_AB R5, R7, R6 ;  /* 0x000000060705723e */ /* 0x000fe400000010ff */
[----:B------:R-:W-:Y:S02]  /*2660*/  F2FP.BF16.F32.PACK_AB R12, R13, R12 ;  /* 0x0000000c0d0c723e */ /* 0x000fe400000010ff */
[----:B------:R-:W-:Y:S02]  /*2670*/  F2FP.BF16.F32.PACK_AB R69, R71, R70 ;  /* 0x000000464745723e */ /* 0x000fe400000010ff */
[----:B------:R-:W-:Y:S02]  /*2680*/  F2FP.BF16.F32.PACK_AB R76, R77, R76 ;  /* 0x0000004c4d4c723e */ /* 0x000fe400000010ff */
[----:B------:R-:W-:Y:S02]  /*2690*/  F2FP.BF16.F32.PACK_AB R6, R9, R8 ;  /* 0x000000080906723e */ /* 0x000fe400000010ff */
[----:B------:R-:W-:-:S02]  /*26a0*/  F2FP.BF16.F32.PACK_AB R7, R11, R10 ;  /* 0x0000000a0b07723e */ /* 0x000fc400000010ff */
[----:B------:R-:W-:Y:S02]  /*26b0*/  F2FP.BF16.F32.PACK_AB R13, R15, R14 ;  /* 0x0000000e0f0d723e */ /* 0x000fe400000010ff */
[----:B------:R-:W-:Y:S01]  /*26c0*/  F2FP.BF16.F32.PACK_AB R20, R21, R20 ;  /* 0x000000141514723e */ /* 0x000fe200000010ff */
[----:B--2---:R2:W-:Y:S01]  /*26d0*/  STS.128 [R0+UR8], R4 ;  /* 0x0000000400007988 */ /* 0x0045e20008000c08 */
[----:B------:R-:W-:Y:S02]  /*26e0*/  F2FP.BF16.F32.PACK_AB R70, R73, R72 ;  /* 0x000000484946723e */ /* 0x000fe400000010ff */
[----:B------:R-:W-:Y:S02]  /*26f0*/  F2FP.BF16.F32.PACK_AB R71, R75, R74 ;  /* 0x0000004a4b47723e */ /* 0x000fe400000010ff */
[----:B------:R-:W-:Y:S02]  /*2700*/  F2FP.BF16.F32.PACK_AB R77, R79, R78 ;  /* 0x0000004e4f4d723e */ /* 0x000fe400000010ff */
[----:B------:R-:W-:Y:S01]  /*2710*/  F2FP.BF16.F32.PACK_AB R84, R85, R84 ;  /* 0x000000545554723e */ /* 0x000fe200000010ff */
[----:B------:R3:W-:Y:S01]  /*2720*/  STS.128 [R0+UR8+0x4000], R68 ;  /* 0x0040004400007988 */ /* 0x0007e20008000c08 */
[----:B------:R-:W-:-:S02]  /*2730*/  F2FP.BF16.F32.PACK_AB R14, R17, R16 ;  /* 0x00000010110e723e */ /* 0x000fc400000010ff */
[----:B------:R-:W-:Y:S02]  /*2740*/  F2FP.BF16.F32.PACK_AB R15, R19, R18 ;  /* 0x00000012130f723e */ /* 0x000fe400000010ff */
[----:B------:R-:W-:Y:S02]  /*2750*/  F2FP.BF16.F32.PACK_AB R21, R23, R22 ;  /* 0x000000161715723e */ /* 0x000fe400000010ff */
[----:B------:R-:W-:Y:S01]  /*2760*/  F2FP.BF16.F32.PACK_AB R28, R29, R28 ;  /* 0x0000001c1d1c723e */ /* 0x000fe200000010ff */
[----:B------:R4:W-:Y:S01]  /*2770*/  STS.128 [R2+UR8], R12 ;  /* 0x0000000c02007988 */ /* 0x0009e20008000c08 */
[----:B------:R-:W-:Y:S02]  /*2780*/  F2FP.BF16.F32.PACK_AB R78, R81, R80 ;  /* 0x00000050514e723e */ /* 0x000fe400000010ff */
[----:B------:R-:W-:Y:S02]  /*2790*/  F2FP.BF16.F32.PACK_AB R79, R83, R82 ;  /* 0x00000052534f723e */ /* 0x000fe400000010ff */
[----:B------:R-:W-:-:S02]  /*27a0*/  F2FP.BF16.F32.PACK_AB R85, R87, R86 ;  /* 0x000000565755723e */ /* 0x000fc400000010ff */
[----:B------:R-:W-:Y:S01]  /*27b0*/  F2FP.BF16.F32.PACK_AB R92, R93, R92 ;  /* 0x0000005c5d5c723e */ /* 0x000fe200000010ff */
[----:B------:R4:W-:Y:S01]  /*27c0*/  STS.128 [R2+UR8+0x4000], R76 ;  /* 0x0040004c02007988 */ /* 0x0009e20008000c08 */
[----:B------:R-:W-:Y:S02]  /*27d0*/  F2FP.BF16.F32.PACK_AB R22, R25, R24 ;  /* 0x000000181916723e */ /* 0x000fe400000010ff */
[----:B------:R-:W-:Y:S02]  /*27e0*/  F2FP.BF16.F32.PACK_AB R23, R27, R26 ;  /* 0x0000001a1b17723e */ /* 0x000fe400000010ff */
[----:B------:R-:W-:Y:S02]  /*27f0*/  F2FP.BF16.F32.PACK_AB R29, R31, R30 ;  /* 0x0000001e1f1d723e */ /* 0x000fe400000010ff */
[----:B------:R-:W-:Y:S01]  /*2800*/  F2FP.BF16.F32.PACK_AB R36, R37, R36 ;  /* 0x000000242524723e */ /* 0x000fe200000010ff */
[----:B------:R4:W-:Y:S01]  /*2810*/  STS.128 [R3+UR8], R20 ;  /* 0x0000001403007988 */ /* 0x0009e20008000c08 */
[----:B------:R-:W-:-:S02]  /*2820*/  F2FP.BF16.F32.PACK_AB R86, R89, R88 ;  /* 0x000000585956723e */ /* 0x000fc400000010ff */
[----:B------:R-:W-:Y:S02]  /*2830*/  F2FP.BF16.F32.PACK_AB R87, R91, R90 ;  /* 0x0000005a5b57723e */ /* 0x000fe400000010ff */
[----:B------:R-:W-:Y:S02]  /*2840*/  F2FP.BF16.F32.PACK_AB R93, R95, R94 ;  /* 0x0000005e5f5d723e */ /* 0x000fe400000010ff */
[----:B------:R-:W-:Y:S01]  /*2850*/  F2FP.BF16.F32.PACK_AB R100, R101, R100 ;  /* 0x000000646564723e */ /* 0x000fe200000010ff */
[----:B------:R4:W-:Y:S01]  /*2860*/  STS.128 [R3+UR8+0x4000], R84 ;  /* 0x0040005403007988 */ /* 0x0009e20008000c08 */
[----:B------:R-:W-:Y:S02]  /*2870*/  F2FP.BF16.F32.PACK_AB R30, R33, R32 ;  /* 0x00000020211e723e */ /* 0x000fe400000010ff */
[----:B------:R-:W-:Y:S02]  /*2880*/  F2FP.BF16.F32.PACK_AB R31, R35, R34 ;  /* 0x00000022231f723e */ /* 0x000fe400000010ff */
[----:B------:R-:W-:-:S02]  /*2890*/  F2FP.BF16.F32.PACK_AB R37, R39, R38 ;  /* 0x000000262725723e */ /* 0x000fc400000010ff */
[----:B------:R-:W-:Y:S02]  /*28a0*/  F2FP.BF16.F32.PACK_AB R44, R45, R44 ;  /* 0x0000002c2d2c723e */ /* 0x000fe400000010ff */
[----:B------:R-:W-:Y:S02]  /*28b0*/  F2FP.BF16.F32.PACK_AB R94, R97, R96 ;  /* 0x00000060615e723e */ /* 0x000fe400000010ff */
[----:B------:R-:W-:Y:S02]  /*28c0*/  F2FP.BF16.F32.PACK_AB R95, R99, R98 ;  /* 0x00000062635f723e */ /* 0x000fe400000010ff */
[----:B------:R-:W-:Y:S02]  /*28d0*/  F2FP.BF16.F32.PACK_AB R101, R103, R102 ;  /* 0x000000666765723e */ /* 0x000fe400000010ff */
[----:B------:R-:W-:Y:S02]  /*28e0*/  F2FP.BF16.F32.PACK_AB R108, R109, R108 ;  /* 0x0000006c6d6c723e */ /* 0x000fe400000010ff */
[----:B------:R-:W-:-:S02]  /*28f0*/  LOP3.LUT R8, R0, 0x30, RZ, 0x3c, !PT ;  /* 0x0000003000087812 */ /* 0x000fc400078e3cff */
[----:B------:R-:W-:Y:S02]  /*2900*/  F2FP.BF16.F32.PACK_AB R38, R41, R40 ;  /* 0x000000282926723e */ /* 0x000fe400000010ff */
[----:B------:R-:W-:Y:S01]  /*2910*/  F2FP.BF16.F32.PACK_AB R39, R43, R42 ;  /* 0x0000002a2b27723e */ /* 0x000fe200000010ff */
[----:B------:R4:W-:Y:S01]  /*2920*/  STS.128 [R8+UR8], R28 ;  /* 0x0000001c08007988 */ /* 0x0009e20008000c08 */
[----:B------:R-:W-:Y:S02]  /*2930*/  F2FP.BF16.F32.PACK_AB R45, R47, R46 ;  /* 0x0000002e2f2d723e */ /* 0x000fe400000010ff */
[----:B------:R-:W-:Y:S01]  /*2940*/  F2FP.BF16.F32.PACK_AB R52, R53, R52 ;  /* 0x000000343534723e */ /* 0x000fe200000010ff */
[----:B------:R4:W-:Y:S01]  /*2950*/  STS.128 [R8+UR8+0x4000], R92 ;  /* 0x0040005c08007988 */ /* 0x0009e20008000c08 */
[----:B------:R-:W-:Y:S02]  /*2960*/  F2FP.BF16.F32.PACK_AB R102, R105, R104 ;  /* 0x000000686966723e */ /* 0x000fe400000010ff */
[----:B------:R-:W-:-:S02]  /*2970*/  F2FP.BF16.F32.PACK_AB R103, R107, R106 ;  /* 0x0000006a6b67723e */ /* 0x000fc400000010ff */
[----:B------:R-:W-:Y:S02]  /*2980*/  F2FP.BF16.F32.PACK_AB R109, R111, R110 ;  /* 0x0000006e6f6d723e */ /* 0x000fe400000010ff */
[----:B------:R-:W-:Y:S02]  /*2990*/  F2FP.BF16.F32.PACK_AB R116, R117, R116 ;  /* 0x000000747574723e */ /* 0x000fe400000010ff */
[----:B------:R-:W-:Y:S02]  /*29a0*/  LOP3.LUT R9, R0, 0x40, RZ, 0x3c, !PT ;  /* 0x0000004000097812 */ /* 0x000fe400078e3cff */
[----:B------:R-:W-:Y:S02]  /*29b0*/  F2FP.BF16.F32.PACK_AB R46, R49, R48 ;  /* 0x00000030312e723e */ /* 0x000fe400000010ff */
[----:B------:R-:W-:Y:S01]  /*29c0*/  F2FP.BF16.F32.PACK_AB R47, R51, R50 ;  /* 0x00000032332f723e */ /* 0x000fe200000010ff */
[----:B------:R4:W-:Y:S01]  /*29d0*/  STS.128 [R9+UR8], R36 ;  /* 0x0000002409007988 */ /* 0x0009e20008000c08 */
[----:B------:R-:W-:-:S02]  /*29e0*/  F2FP.BF16.F32.PACK_AB R53, R55, R54 ;  /* 0x000000363735723e */ /* 0x000fc400000010ff */
[----:B------:R-:W-:Y:S01]  /*29f0*/  F2FP.BF16.F32.PACK_AB R60, R61, R60 ;  /* 0x0000003c3d3c723e */ /* 0x000fe200000010ff */
[----:B------:R4:W-:Y:S01]  /*2a00*/  STS.128 [R9+UR8+0x4000], R100 ;  /* 0x0040006409007988 */ /* 0x0009e20008000c08 */
        /* <DEDUP_REMOVED lines=13> */
[C---:B--2---:R-:W-:Y:S02]  /*2ae0*/  LOP3.LUT R4, R0.reuse, 0x60, RZ, 0x3c, !PT ;  /* 0x0000006000047812 */ /* 0x044fe400078e3cff */
[----:B------:R-:W-:Y:S02]  /*2af0*/  F2FP.BF16.F32.PACK_AB R62, R65, R64 ;  /* 0x00000040413e723e */ /* 0x000fe400000010ff */
[----:B------:R-:W-:Y:S01]  /*2b00*/  F2FP.BF16.F32.PACK_AB R63, R67, R66 ;  /* 0x00000042433f723e */ /* 0x000fe200000010ff */
[----:B------:R4:W-:Y:S01]  /*2b10*/  STS.128 [R4+UR8], R52 ;  /* 0x0000003404007988 */ /* 0x0009e20008000c08 */
[----:B------:R-:W-:Y:S02]  /*2b20*/  F2FP.BF16.F32.PACK_AB R126, R129, R128 ;  /* 0x00000080817e723e */ /* 0x000fe400000010ff */
[----:B------:R-:W-:Y:S01]  /*2b30*/  F2FP.BF16.F32.PACK_AB R127, R131, R130 ;  /* 0x00000082837f723e */ /* 0x000fe200000010ff */
[----:B------:R4:W-:Y:S01]  /*2b40*/  STS.128 [R4+UR8+0x4000], R116 ;  /* 0x0040007404007988 */ /* 0x0009e20008000c08 */
[----:B---3--:R-:W-:-:S05]  /*2b50*/  LOP3.LUT R0, R0, 0x70, RZ, 0x3c, !PT ;  /* 0x0000007000007812 */ /* 0x008fca00078e3cff */
[----:B------:R4:W-:Y:S04]  /*2b60*/  STS.128 [R0+UR8], R60 ;  /* 0x0000003c00007988 */ /* 0x0009e80008000c08 */
[----:B------:R4:W-:Y:S01]  /*2b70*/  STS.128 [R0+UR8+0x4000], R124 ;  /* 0x0040007c00007988 */ /* 0x0009e20008000c08 */
[----:B------:R2:W-:Y:S06]  /*2b80*/  MEMBAR.ALL.CTA ;  /* 0x0000000000007992 */ /* 0x0005ec0000008000 */
[----:B--2---:R-:W2:Y:S02]  /*2b90*/  FENCE.VIEW.ASYNC.S ;  /* 0x00000000000073c6 */ /* 0x004ea40000000000 */
[----:B--2---:R-:W-:Y:S06]  /*2ba0*/  BAR.SYNC.DEFER_BLOCKING 0x0 ;  /* 0x0000000000007b1d */ /* 0x004fec0000010000 */
[----:B------:R4:W-:Y:S01]  /*2bb0*/  @UP1 UTMASTG.2D [UR4], [UR20] ;  /* 0x00000004140013b5 */ /* 0x0009e20008008000 */
[----:B------:R0:W-:Y:S01]  /*2bc0*/  UTMACMDFLUSH ;  /* 0x00000000000079b7 */ /* 0x0001e20000000000 */
[----:B------:R-:W-:-:S04]  /*2bd0*/  DEPBAR.LE SB0, 0x0 ;  /* 0x000080000000791a */ /* 0x000fc80000000000 */
[----:B------:R-:W-:Y:S08]  /*2be0*/  BAR.SYNC.DEFER_BLOCKING 0x0 ;  /* 0x0000000000007b1d */ /* 0x000ff00000010000 */
[----:B------:R-:W-:Y:S06]  /*2bf0*/  BAR.SYNC.DEFER_BLOCKING 0x0 ;  /* 0x0000000000007b1d */ /* 0x000fec0000010000 */
[----:B----4-:R-:W-:Y:S05]  /*2c00*/  @P2 BRA `(.L_x_75) ;  /* 0x0000000000a02947 */ /* 0x010fea0003800000 */
[----:B------:R-:W2:Y:S01]  /*2c10*/  S2UR UR5, SR_CgaCtaId ;  /* 0x00000000000579c3 */ /* 0x000ea20000008800 */
[----:B------:R-:W-:Y:S01]  /*2c20*/  NOP ;  /* 0x0000000000007918 */ /* 0x000fe20000000000 */
[----:B------:R-:W-:Y:S01]  /*2c30*/  UMOV UR4, 0x50 ;  /* 0x0000005000047882 */ /* 0x000fe20000000000 */
[----:B------:R-:W-:Y:S02]  /*2c40*/  IMAD.U32 R0, RZ, RZ, UR23 ;  /* 0x00000017ff007e24 */ /* 0x000fe4000f8e00ff */
[----:B------:R-:W-:Y:S02]  /*2c50*/  IMAD.MOV.U32 R3, RZ, RZ, 0xf ;  /* 0x0000000fff037424 */ /* 0x000fe400078e00ff */
[----:B------:R-:W-:Y:S01]  /*2c60*/  IMAD.MOV.U32 R7, RZ, RZ, 0x1 ;  /* 0x00000001ff077424 */ /* 0x000fe200078e00ff */
[----:B------:R-:W-:-:S04]  /*2c70*/  LOP3.LUT R0, R0, 0xffff, RZ, 0xc0, !PT ;  /* 0x0000ffff00007812 */ /* 0x000fc800078ec0ff */
[----:B------:R-:W-:-:S05]  /*2c80*/  SHF.R.U32.HI R0, RZ, 0x5, R0 ;  /* 0x00000005ff007819 */ /* 0x000fca0000011600 */
[----:B------:R-:W-:Y:S01]  /*2c90*/  VIADD R2, R0, 0x10 ;  /* 0x0000001000027836 */ /* 0x000fe20000000000 */
[----:B------:R-:W-:Y:S01]  /*2ca0*/  SHF.L.U32 R0, R3, R0, RZ ;  /* 0x0000000003007219 */ /* 0x000fe200000006ff */
[----:B--2---:R-:W-:-:S03]  /*2cb0*/  ULEA UR6, UR5, UR4, 0x18 ;  /* 0x0000000405067291 */ /* 0x004fc6000f8ec0ff */
[----:B------:R-:W-:-:S04]  /*2cc0*/  SHF.L.U32 R3, R7, R2, RZ ;  /* 0x0000000207037219 */ /* 0x000fc800000006ff */
[----:B------:R-:W-:Y:S02]  /*2cd0*/  LOP3.LUT R0, R3, R0, RZ, 0xfc, !PT ;  /* 0x0000000003007212 */ /* 0x000fe400078efcff */
[----:B------:R-:W2:Y:S02]  /*2ce0*/  LDS R5, [UR6] ;  /* 0x00000006ff057984 */ /* 0x000ea40008000800 */
[C---:B------:R-:W-:Y:S02]  /*2cf0*/  LOP3.LUT R2, R0.reuse, 0xffff, RZ, 0xc0, !PT ;  /* 0x0000ffff00027812 */ /* 0x040fe400078ec0ff */
[----:B--2---:R-:W-:-:S04]  /*2d00*/  LOP3.LUT R3, R0, 0xffff, R5, 0x80, !PT ;  /* 0x0000ffff00037812 */ /* 0x004fc800078e8005 */
[----:B------:R-:W-:-:S13]  /*2d10*/  ISETP.NE.AND P0, PT, R3, R2, PT ;  /* 0x000000020300720c */ /* 0x000fda0003f05270 */
[----:B------:R-:W-:Y:S05]  /*2d20*/  @P0 BRA `(.L_x_76) ;  /* 0x0000000000500947 */ /* 0x000fea0003800000 */
[----:B------:R-:W-:Y:S02]  /*2d30*/  SHF.R.U32.HI R5, RZ, 0x10, R5 ;  /* 0x00000010ff057819 */ /* 0x000fe40000011605 */
[----:B------:R-:W-:-:S04]  /*2d40*/  SHF.R.U32.HI R2, RZ, 0x10, R0 ;  /* 0x00000010ff027819 */ /* 0x000fc80000011600 */
[----:B------:R-:W-:-:S04]  /*2d50*/  LOP3.LUT R5, R5, R2, RZ, 0xc0, !PT ;  /* 0x0000000205057212 */ /* 0x000fc800078ec0ff */
[----:B------:R-:W-:-:S13]  /*2d60*/  ISETP.NE.AND P0, PT, R5, R2, PT ;  /* 0x000000020500720c */ /* 0x000fda0003f05270 */
[----:B------:R-:W-:Y:S05]  /*2d70*/  @P0 BRA `(.L_x_77) ;  /* 0x0000000000300947 */ /* 0x000fea0003800000 */
[----:B------:R-:W-:Y:S01]  /*2d80*/  R2UR UR4, R0 ;  /* 0x00000000000472ca */ /* 0x000fe200000e0000 */
[----:B------:R-:W-:Y:S01]  /*2d90*/  VOTEU.ANY UR5, UPT, PT ;  /* 0x0000000000057886 */ /* 0x000fe200038e0100 */
[----:B------:R-:W2:Y:S01]  /*2da0*/  S2R R0, SR_LANEID ;  /* 0x0000000000007919 */ /* 0x000ea20000000000 */
[----:B------:R-:W-:-:S10]  /*2db0*/  UFLO.U32 UR5, UR5 ;  /* 0x00000005000572bd */ /* 0x000fd400080e0000 */
[----:B------:R-:W-:-:S06]  /*2dc0*/  ULOP3.LUT UR4, URZ, UR4, URZ, 0x33, !UPT ;  /* 0x00000004ff047292 */ /* 0x000fcc000f8e33ff */
[----:B------:R-:W-:-:S04]  /*2dd0*/  IMAD.U32 R2, RZ, RZ, UR4 ;  /* 0x00000004ff027e24 */ /* 0x000fc8000f8e00ff */
[----:B------:R-:W3:Y:S02]  /*2de0*/  REDUX UR7, R2 ;  /* 0x00000000020773c4 */ /* 0x000ee40000000000 */
[----:B------:R4:W-:Y:S01]  /*2df0*/  UTCATOMSWS.AND URZ, UR4 ;  /* 0x0000000400ff79e3 */ /* 0x0009e20008000000 */
[----:B--2---:R-:W-:Y:S01]  /*2e00*/  ISETP.EQ.U32.AND P0, PT, R0, UR5, PT ;  /* 0x0000000500007c0c */ /* 0x004fe2000bf02070 */
[----:B---3--:R-:W-:-:S12]  /*2e10*/  IMAD.U32 R0, RZ, RZ, UR7 ;  /* 0x00000007ff007e24 */ /* 0x008fd8000f8e00ff */
[----:B------:R4:W-:Y:S01]  /*2e20*/  @P0 ATOMS.AND RZ, [UR6], R0 ;  /* 0x00000000ffff098c */ /* 0x0009e2000a800006 */
[----:B------:R-:W-:Y:S05]  /*2e30*/  BRA `(.L_x_75) ;  /* 0x0000000000147947 */ /* 0x000fea0003800000 */
.L_x_77:
[----:B------:R-:W-:-:S07]  /*2e40*/  MOV R2, 0x2e60 ;  /* 0x00002e6000027802 */ /* 0x000fce0000000f00 */
[----:B-1----:R-:W-:Y:S05]  /*2e50*/  CALL.REL.NOINC `($__internal_0_$__cuda_sm10x_tcgen05_guardrail_trap_col_being_dealloced_not_returned_by_alloc) ;  /* 0x0000000000447944 */ /* 0x002fea0003c00000 */
[----:B------:R-:W-:Y:S05]  /*2e60*/  BRA `(.L_x_75) ;  /* 0x0000000000087947 */ /* 0x000fea0003800000 */
.L_x_76:
[----:B------:R-:W-:-:S07]  /*2e70*/  MOV R2, 0x2e90 ;  /* 0x00002e9000027802 */ /* 0x000fce0000000f00 */
[----:B-1----:R-:W-:Y:S05]  /*2e80*/  CALL.REL.NOINC `($__internal_2_$__cuda_sm10x_tcgen05_guardrail_trap_unallocated_columns_being_dealloced) ;  /* 0x0000000000507944 */ /* 0x002fea0003c00000 */
.L_x_75:
[----:B------:R-:W-:Y:S01]  /*2e90*/  NOP ;  /* 0x0000000000007918 */ /* 0x000fe20000000000 */
[----:B----4-:R-:W-:Y:S05]  /*2ea0*/  EXIT ;  /* 0x000000000000794d */ /* 0x010fea0003800000 */
.L_x_60:
[----:B------:R-:W2:Y:S02]  /*2eb0*/  SYNCS.PHASECHK.TRANS64.TRYWAIT P0, [UR8+0x10000], RZ ;  /* 0x010000ffff0075a7 */ /* 0x000ea40008001108 */
[----:B--2---:R-:W-:Y:S05]  /*2ec0*/  @!P0 BRA `(.L_x_60) ;  /* 0xfffffffc00f88947 */ /* 0x004fea000383ffff */
[----:B------:R-:W-:Y:S05]  /*2ed0*/  BRA `(.L_x_78) ;  /* 0xffffffec00847947 */ /* 0x000fea000383ffff */
.L_x_62:
[----:B------:R-:W2:Y:S02]  /*2ee0*/  SYNCS.PHASECHK.TRANS64.TRYWAIT P1, [UR8+0x10020], RZ ;  /* 0x010020ffff0075a7 */ /* 0x000ea40008021108 */
[----:B--2---:R-:W-:Y:S05]  /*2ef0*/  @!P1 BRA `(.L_x_62) ;  /* 0xfffffffc00f89947 */ /* 0x004fea000383ffff */
[----:B------:R-:W-:Y:S05]  /*2f00*/  BRA `(.L_x_79) ;  /* 0xffffffec00f87947 */ /* 0x000fea000383ffff */
.L_x_63:
[----:B------:R-:W3:Y:S02]  /*2f10*/  SYNCS.PHASECHK.TRANS64.TRYWAIT P0, [UR28+0x10000], R2 ;  /* 0x01000002ff0075a7 */ /* 0x000ee4000800111c */
[----:B---3--:R-:W-:Y:S05]  /*2f20*/  @!P0 BRA `(.L_x_63) ;  /* 0xfffffffc00f88947 */ /* 0x008fea000383ffff */
[----:B------:R-:W-:Y:S05]  /*2f30*/  BRA `(.L_x_80) ;  /* 0xfffffff000747947 */ /* 0x000fea000383ffff */
.L_x_65:
[----:B------:R-:W3:Y:S02]  /*2f40*/  SYNCS.PHASECHK.TRANS64.TRYWAIT P0, [UR28+0x10020], R2 ;  /* 0x01002002ff0075a7 */ /* 0x000ee4000800111c */
[----:B---3--:R-:W-:Y:S05]  /*2f50*/  @!P0 BRA `(.L_x_65) ;  /* 0xfffffffc00f88947 */ /* 0x008fea000383ffff */
[----:B------:R-:W-:Y:S05]  /*2f60*/  BRA `(.L_x_81) ;  /* 0xfffffff000e47947 */ /* 0x000fea000383ffff */
        .weak           $__internal_0_$__cuda_sm10x_tcgen05_guardrail_trap_col_being_dealloced_not_returned_by_alloc
        .type           $__internal_0_$__cuda_sm10x_tcgen05_guardrail_trap_col_being_dealloced_not_returned_by_alloc,@function
        .size           $__internal_0_$__cuda_sm10x_tcgen05_guardrail_trap_col_being_dealloced_not_returned_by_alloc,($__internal_1_$__cuda_sm10x_tcgen05_guardrail_trap_phase_invalid_during_alloc - $__internal_0_$__cuda_sm10x_tcgen05_guardrail_trap_col_being_dealloced_not_returned_by_alloc)
$__internal_0_$__cuda_sm10x_tcgen05_guardrail_trap_col_being_dealloced_not_returned_by_alloc:
[----:B------:R-:W-:Y:S05]  /*2f70*/  BPT.TRAP 0x1 ;  /* 0x000000040000795c */ /* 0x000fea0000300000 */
[----:B------:R-:W-:-:S04]  /*2f80*/  IMAD.MOV.U32 R3, RZ, RZ, 0x0 ;  /* 0x00000000ff037424 */ /* 0x000fc800078e00ff */
[----:B------:R-:W-:Y:S05]  /*2f90*/  RET.REL.NODEC R2 `(gluon_tcgen05) ;  /* 0xffffffd002187950 */ /* 0x000fea0003c3ffff */
        .weak           $__internal_1_$__cuda_sm10x_tcgen05_guardrail_trap_phase_invalid_during_alloc
        .type           $__internal_1_$__cuda_sm10x_tcgen05_guardrail_trap_phase_invalid_during_alloc,@function
        .size           $__internal_1_$__cuda_sm10x_tcgen05_guardrail_trap_phase_invalid_during_alloc,($__internal_2_$__cuda_sm10x_tcgen05_guardrail_trap_unallocated_columns_being_dealloced - $__internal_1_$__cuda_sm10x_tcgen05_guardrail_trap_phase_invalid_during_alloc)
$__internal_1_$__cuda_sm10x_tcgen05_guardrail_trap_phase_invalid_during_alloc:
[----:B------:R-:W-:Y:S05]  /*2fa0*/  BPT.TRAP 0x1 ;  /* 0x000000040000795c */ /* 0x000fea0000300000 */
[----:B------:R-:W-:-:S04]  /*2fb0*/  IMAD.MOV.U32 R3, RZ, RZ, 0x0 ;  /* 0x00000000ff037424 */ /* 0x000fc800078e00ff */
[----:B------:R-:W-:Y:S05]  /*2fc0*/  RET.REL.NODEC R2 `(gluon_tcgen05) ;  /* 0xffffffd0020c7950 */ /* 0x000fea0003c3ffff */
        .weak           $__internal_2_$__cuda_sm10x_tcgen05_guardrail_trap_unallocated_columns_being_dealloced
        .type           $__internal_2_$__cuda_sm10x_tcgen05_guardrail_trap_unallocated_columns_being_dealloced,@function
        .size           $__internal_2_$__cuda_sm10x_tcgen05_guardrail_trap_unallocated_columns_being_dealloced,(.L_x_85 - $__internal_2_$__cuda_sm10x_tcgen05_guardrail_trap_unallocated_columns_being_dealloced)
$__internal_2_$__cuda_sm10x_tcgen05_guardrail_trap_unallocated_columns_being_dealloced:
[----:B------:R-:W-:Y:S05]  /*2fd0*/  BPT.TRAP 0x1 ;  /* 0x000000040000795c */ /* 0x000fea0000300000 */
[----:B------:R-:W-:-:S04]  /*2fe0*/  IMAD.MOV.U32 R3, RZ, RZ, 0x0 ;  /* 0x00000000ff037424 */ /* 0x000fc800078e00ff */
[----:B------:R-:W-:Y:S05]  /*2ff0*/  RET.REL.NODEC R2 `(gluon_tcgen05) ;  /* 0xffffffd002007950 */ /* 0x000fea0003c3ffff */
.L_x_82:
[----:B------:R-:W-:-:S00]  /*3000*/  BRA `(.L_x_82) ;  /* 0xfffffffc00fc7947 */ /* 0x000fc0000383ffff */
[----:B------:R-:W-:-:S00]  /*3010*/  NOP ;  /* 0x0000000000007918 */ /* 0x000fc00000000000 */
        /* <DEDUP_REMOVED lines=14> */
.L_x_85:


//--------------------- .nv.shared.gluon_tcgen05  --------------------------
	.section	.nv.shared.gluon_tcgen05,"aw",@nobits
	.sectionflags	@""
	.align	16
	.zero		1024


//--------------------- .nv.shared.reserved.0     --------------------------
	.section	.nv.shared.reserved.0,"aw",@nobits
	.align	8
	.weak		__nv_reservedSMEM_offset_0_alias
	.size		__nv_reservedSMEM_offset_0_alias, 0, 64
	.other		__nv_reservedSMEM_offset_0_alias,@"STO_CUDA_RESERVED_SHARED STV_DEFAULT"
__nv_reservedSMEM_offset_0_alias:
	.zero		0
.nv.shared.reserved.0:
	.zero		64
	.weak		__nv_reservedSMEM_allocation_phase
	.type		__nv_reservedSMEM_allocation_phase,@object
	.size		__nv_reservedSMEM_allocation_phase,(.L_0 - __nv_reservedSMEM_allocation_phase)
__nv_reservedSMEM_allocation_phase:
	.zero		1
.L_0:
	.zero		7
	.weak		__nv_reservedSMEM_devtool_atexit_pc
	.type		__nv_reservedSMEM_devtool_atexit_pc,@object
	.size		__nv_reservedSMEM_devtool_atexit_pc,(__nv_reservedSMEM_allocation_mask - __nv_reservedSMEM_devtool_atexit_pc)
__nv_reservedSMEM_devtool_atexit_pc:
	.zero		8
	.weak		__nv_reservedSMEM_allocation_mask
	.type		__nv_reservedSMEM_allocation_mask,@object
	.size		__nv_reservedSMEM_allocation_mask,(.L_2 - __nv_reservedSMEM_allocation_mask)
__nv_reservedSMEM_allocation_mask:
	.zero		4
.L_2:


//--------------------- .nv.constant0.gluon_tcgen05 --------------------------
	.section	.nv.constant0.gluon_tcgen05,"a",@progbits
	.sectionflags	@""
	.align	4
.nv.constant0.gluon_tcgen05:
	.zero		976


//--------------------- SYMBOLS --------------------------

	.type		.nv.reservedSmem.offset0,@object
	.size		.nv.reservedSmem.offset0,0x4
	.type		.nv.reservedSmem.cap,@object
	.size		.nv.reservedSmem.cap,0x4
